//
// Generated by NVIDIA NVVM Compiler
//
// Compiler Build ID: CL-36424714
// Cuda compilation tools, release 13.0, V13.0.88
// Based on NVVM 20.0.0
//

.version 9.0
.target sm_100
.address_size 64

	// .globl	_Z17convolutionKernelPKiPiPKfiii
// _ZZ12minMaxKernelPKiiiPiE4smin has been demoted
// _ZZ12minMaxKernelPKiiiPiE4smax has been demoted

.visible .entry _Z17convolutionKernelPKiPiPKfiii(
	.param .u64 .ptr .align 1 _Z17convolutionKernelPKiPiPKfiii_param_0,
	.param .u64 .ptr .align 1 _Z17convolutionKernelPKiPiPKfiii_param_1,
	.param .u64 .ptr .align 1 _Z17convolutionKernelPKiPiPKfiii_param_2,
	.param .u32 _Z17convolutionKernelPKiPiPKfiii_param_3,
	.param .u32 _Z17convolutionKernelPKiPiPKfiii_param_4,
	.param .u32 _Z17convolutionKernelPKiPiPKfiii_param_5
)
{
	.reg .pred 	%p<15>;
	.reg .b32 	%r<90>;
	.reg .b32 	%f<71>;
	.reg .b64 	%rd<25>;

	ld.param.u64 	%rd4, [_Z17convolutionKernelPKiPiPKfiii_param_0];
	ld.param.u64 	%rd3, [_Z17convolutionKernelPKiPiPKfiii_param_1];
	ld.param.u64 	%rd5, [_Z17convolutionKernelPKiPiPKfiii_param_2];
	ld.param.u32 	%r32, [_Z17convolutionKernelPKiPiPKfiii_param_3];
	ld.param.u32 	%r34, [_Z17convolutionKernelPKiPiPKfiii_param_4];
	ld.param.u32 	%r33, [_Z17convolutionKernelPKiPiPKfiii_param_5];
	cvta.to.global.u64 	%rd1, %rd5;
	cvta.to.global.u64 	%rd2, %rd4;
	mov.u32 	%r35, %ctaid.x;
	mov.u32 	%r36, %ntid.x;
	mul.lo.s32 	%r1, %r35, %r36;
	mov.u32 	%r2, %tid.x;
	add.s32 	%r37, %r1, %r2;
	mov.u32 	%r38, %ctaid.y;
	mov.u32 	%r39, %ntid.y;
	mov.u32 	%r40, %tid.y;
	mad.lo.s32 	%r41, %r38, %r39, %r40;
	shr.u32 	%r42, %r33, 31;
	add.s32 	%r43, %r33, %r42;
	shr.s32 	%r5, %r43, 1;
	sub.s32 	%r44, %r32, %r5;
	setp.ge.s32 	%p1, %r37, %r44;
	min.s32 	%r46, %r37, %r41;
	setp.lt.s32 	%p2, %r46, %r5;
	sub.s32 	%r47, %r34, %r5;
	setp.ge.s32 	%p3, %r41, %r47;
	or.pred  	%p4, %p1, %p3;
	or.pred  	%p5, %p4, %p2;
	@%p5 bra 	$L__BB0_16;
	neg.s32 	%r6, %r5;
	setp.lt.s32 	%p6, %r33, -1;
	mov.f32 	%f69, 0f00000000;
	@%p6 bra 	$L__BB0_15;
	abs.s32 	%r7, %r5;
	add.s32 	%r8, %r5, %r7;
	add.s32 	%r49, %r8, 1;
	and.b32  	%r9, %r49, 7;
	add.s32 	%r50, %r2, %r5;
	add.s32 	%r10, %r50, %r1;
	mov.f32 	%f69, 0f00000000;
	mov.u32 	%r82, %r6;
$L__BB0_3:
	mov.u32 	%r11, %r82;
	setp.lt.u32 	%p7, %r8, 7;
	sub.s32 	%r51, %r41, %r11;
	mul.lo.s32 	%r12, %r51, %r32;
	add.s32 	%r13, %r12, %r37;
	add.s32 	%r52, %r11, %r5;
	mul.lo.s32 	%r83, %r52, %r33;
	add.s32 	%r15, %r83, %r5;
	mov.u32 	%r87, %r6;
	@%p7 bra 	$L__BB0_6;
	and.b32  	%r54, %r49, -8;
	neg.s32 	%r85, %r54;
	add.s32 	%r84, %r10, %r12;
	mov.u32 	%r87, %r6;
$L__BB0_5:
	.pragma "nounroll";
	mul.wide.s32 	%rd6, %r84, 4;
	add.s64 	%rd7, %rd2, %rd6;
	ld.global.u32 	%r55, [%rd7];
	cvt.rn.f32.s32 	%f18, %r55;
	mul.wide.s32 	%rd8, %r83, 4;
	add.s64 	%rd9, %rd1, %rd8;
	ld.global.f32 	%f19, [%rd9];
	fma.rn.f32 	%f20, %f19, %f18, %f69;
	ld.global.u32 	%r56, [%rd7+-4];
	cvt.rn.f32.s32 	%f21, %r56;
	ld.global.f32 	%f22, [%rd9+4];
	fma.rn.f32 	%f23, %f22, %f21, %f20;
	ld.global.u32 	%r57, [%rd7+-8];
	cvt.rn.f32.s32 	%f24, %r57;
	ld.global.f32 	%f25, [%rd9+8];
	fma.rn.f32 	%f26, %f25, %f24, %f23;
	ld.global.u32 	%r58, [%rd7+-12];
	cvt.rn.f32.s32 	%f27, %r58;
	ld.global.f32 	%f28, [%rd9+12];
	fma.rn.f32 	%f29, %f28, %f27, %f26;
	ld.global.u32 	%r59, [%rd7+-16];
	cvt.rn.f32.s32 	%f30, %r59;
	ld.global.f32 	%f31, [%rd9+16];
	fma.rn.f32 	%f32, %f31, %f30, %f29;
	ld.global.u32 	%r60, [%rd7+-20];
	cvt.rn.f32.s32 	%f33, %r60;
	ld.global.f32 	%f34, [%rd9+20];
	fma.rn.f32 	%f35, %f34, %f33, %f32;
	ld.global.u32 	%r61, [%rd7+-24];
	cvt.rn.f32.s32 	%f36, %r61;
	ld.global.f32 	%f37, [%rd9+24];
	fma.rn.f32 	%f38, %f37, %f36, %f35;
	ld.global.u32 	%r62, [%rd7+-28];
	cvt.rn.f32.s32 	%f39, %r62;
	ld.global.f32 	%f40, [%rd9+28];
	fma.rn.f32 	%f69, %f40, %f39, %f38;
	add.s32 	%r87, %r87, 8;
	add.s32 	%r85, %r85, 8;
	add.s32 	%r84, %r84, -8;
	add.s32 	%r83, %r83, 8;
	setp.ne.s32 	%p8, %r85, 0;
	@%p8 bra 	$L__BB0_5;
$L__BB0_6:
	setp.eq.s32 	%p9, %r9, 0;
	@%p9 bra 	$L__BB0_14;
	add.s32 	%r63, %r9, -1;
	setp.lt.u32 	%p10, %r63, 3;
	@%p10 bra 	$L__BB0_9;
	sub.s32 	%r64, %r13, %r87;
	add.s32 	%r65, %r15, %r87;
	mul.wide.s32 	%rd10, %r64, 4;
	add.s64 	%rd11, %rd2, %rd10;
	ld.global.u32 	%r66, [%rd11];
	cvt.rn.f32.s32 	%f42, %r66;
	mul.wide.s32 	%rd12, %r65, 4;
	add.s64 	%rd13, %rd1, %rd12;
	ld.global.f32 	%f43, [%rd13];
	fma.rn.f32 	%f44, %f43, %f42, %f69;
	ld.global.u32 	%r67, [%rd11+-4];
	cvt.rn.f32.s32 	%f45, %r67;
	ld.global.f32 	%f46, [%rd13+4];
	fma.rn.f32 	%f47, %f46, %f45, %f44;
	ld.global.u32 	%r68, [%rd11+-8];
	cvt.rn.f32.s32 	%f48, %r68;
	ld.global.f32 	%f49, [%rd13+8];
	fma.rn.f32 	%f50, %f49, %f48, %f47;
	ld.global.u32 	%r69, [%rd11+-12];
	cvt.rn.f32.s32 	%f51, %r69;
	ld.global.f32 	%f52, [%rd13+12];
	fma.rn.f32 	%f69, %f52, %f51, %f50;
	add.s32 	%r87, %r87, 4;
$L__BB0_9:
	and.b32  	%r70, %r49, 3;
	setp.eq.s32 	%p11, %r70, 0;
	@%p11 bra 	$L__BB0_14;
	setp.eq.s32 	%p12, %r70, 1;
	@%p12 bra 	$L__BB0_12;
	sub.s32 	%r72, %r13, %r87;
	add.s32 	%r73, %r15, %r87;
	mul.wide.s32 	%rd14, %r72, 4;
	add.s64 	%rd15, %rd2, %rd14;
	ld.global.u32 	%r74, [%rd15];
	cvt.rn.f32.s32 	%f54, %r74;
	mul.wide.s32 	%rd16, %r73, 4;
	add.s64 	%rd17, %rd1, %rd16;
	ld.global.f32 	%f55, [%rd17];
	fma.rn.f32 	%f56, %f55, %f54, %f69;
	ld.global.u32 	%r75, [%rd15+-4];
	cvt.rn.f32.s32 	%f57, %r75;
	ld.global.f32 	%f58, [%rd17+4];
	fma.rn.f32 	%f69, %f58, %f57, %f56;
	add.s32 	%r87, %r87, 2;
$L__BB0_12:
	and.b32  	%r76, %r8, 1;
	setp.eq.b32 	%p13, %r76, 1;
	@%p13 bra 	$L__BB0_14;
	sub.s32 	%r77, %r13, %r87;
	add.s32 	%r78, %r15, %r87;
	mul.wide.s32 	%rd18, %r77, 4;
	add.s64 	%rd19, %rd2, %rd18;
	ld.global.u32 	%r79, [%rd19];
	cvt.rn.f32.s32 	%f59, %r79;
	mul.wide.s32 	%rd20, %r78, 4;
	add.s64 	%rd21, %rd1, %rd20;
	ld.global.f32 	%f60, [%rd21];
	fma.rn.f32 	%f69, %f60, %f59, %f69;
$L__BB0_14:
	add.s32 	%r82, %r11, 1;
	setp.ne.s32 	%p14, %r11, %r7;
	@%p14 bra 	$L__BB0_3;
$L__BB0_15:
	cvt.rzi.s32.f32 	%r80, %f69;
	mad.lo.s32 	%r81, %r32, %r41, %r37;
	cvta.to.global.u64 	%rd22, %rd3;
	mul.wide.s32 	%rd23, %r81, 4;
	add.s64 	%rd24, %rd22, %rd23;
	st.global.u32 	[%rd24], %r80;
$L__BB0_16:
	ret;

}
	// .globl	_Z23nonMaxSuppressionKernelPKiS0_S0_Piii
.visible .entry _Z23nonMaxSuppressionKernelPKiS0_S0_Piii(
	.param .u64 .ptr .align 1 _Z23nonMaxSuppressionKernelPKiS0_S0_Piii_param_0,
	.param .u64 .ptr .align 1 _Z23nonMaxSuppressionKernelPKiS0_S0_Piii_param_1,
	.param .u64 .ptr .align 1 _Z23nonMaxSuppressionKernelPKiS0_S0_Piii_param_2,
	.param .u64 .ptr .align 1 _Z23nonMaxSuppressionKernelPKiS0_S0_Piii_param_3,
	.param .u32 _Z23nonMaxSuppressionKernelPKiS0_S0_Piii_param_4,
	.param .u32 _Z23nonMaxSuppressionKernelPKiS0_S0_Piii_param_5
)
{
	.reg .pred 	%p<46>;
	.reg .b32 	%r<50>;
	.reg .b32 	%f<73>;
	.reg .b64 	%rd<22>;
	.reg .b64 	%fd<5>;

	ld.param.u64 	%rd6, [_Z23nonMaxSuppressionKernelPKiS0_S0_Piii_param_0];
	ld.param.u64 	%rd7, [_Z23nonMaxSuppressionKernelPKiS0_S0_Piii_param_1];
	ld.param.u64 	%rd8, [_Z23nonMaxSuppressionKernelPKiS0_S0_Piii_param_2];
	ld.param.u64 	%rd9, [_Z23nonMaxSuppressionKernelPKiS0_S0_Piii_param_3];
	ld.param.u32 	%r18, [_Z23nonMaxSuppressionKernelPKiS0_S0_Piii_param_4];
	ld.param.u32 	%r19, [_Z23nonMaxSuppressionKernelPKiS0_S0_Piii_param_5];
	cvta.to.global.u64 	%rd1, %rd9;
	cvta.to.global.u64 	%rd2, %rd8;
	mov.u32 	%r21, %ctaid.x;
	mov.u32 	%r22, %ntid.x;
	mov.u32 	%r23, %tid.x;
	mad.lo.s32 	%r24, %r21, %r22, %r23;
	mov.u32 	%r25, %ctaid.y;
	mov.u32 	%r26, %ntid.y;
	mov.u32 	%r27, %tid.y;
	mad.lo.s32 	%r28, %r25, %r26, %r27;
	setp.lt.s32 	%p1, %r24, 1;
	add.s32 	%r29, %r18, -1;
	setp.ge.s32 	%p2, %r24, %r29;
	or.pred  	%p3, %p1, %p2;
	setp.eq.s32 	%p4, %r28, 0;
	or.pred  	%p5, %p4, %p3;
	add.s32 	%r30, %r19, -1;
	setp.ge.s32 	%p6, %r28, %r30;
	or.pred  	%p7, %p5, %p6;
	@%p7 bra 	$L__BB1_26;
	cvta.to.global.u64 	%rd10, %rd7;
	cvta.to.global.u64 	%rd11, %rd6;
	mad.lo.s32 	%r3, %r18, %r28, %r24;
	mul.wide.s32 	%rd12, %r3, 4;
	add.s64 	%rd13, %rd10, %rd12;
	ld.global.u32 	%r31, [%rd13];
	cvt.rn.f32.s32 	%f16, %r31;
	add.s64 	%rd14, %rd11, %rd12;
	ld.global.u32 	%r32, [%rd14];
	cvt.rn.f32.s32 	%f17, %r32;
	abs.f32 	%f18, %f17;
	abs.f32 	%f19, %f16;
	setp.gt.f32 	%p8, %f19, %f18;
	selp.f32 	%f20, %f19, %f18, %p8;
	selp.f32 	%f21, %f18, %f19, %p8;
	div.rn.f32 	%f22, %f21, %f20;
	mul.f32 	%f23, %f22, %f22;
	fma.rn.f32 	%f24, %f23, 0f3B33710B, 0fBC807748;
	fma.rn.f32 	%f25, %f24, %f23, 0f3D2CDAB2;
	fma.rn.f32 	%f26, %f25, %f23, 0fBD992D10;
	fma.rn.f32 	%f27, %f26, %f23, 0f3DD9EA6C;
	fma.rn.f32 	%f28, %f27, %f23, 0fBE117CB1;
	fma.rn.f32 	%f29, %f28, %f23, 0f3E4CBCE0;
	fma.rn.f32 	%f30, %f29, %f23, 0fBEAAAA7D;
	mul.f32 	%f31, %f23, %f30;
	fma.rn.f32 	%f32, %f31, %f22, %f22;
	neg.f32 	%f33, %f32;
	fma.rn.f32 	%f34, 0f3F6EE581, 0f3FD774EB, %f33;
	selp.f32 	%f35, %f34, %f32, %p8;
	selp.f32 	%f36, 0f3F6EE581, 0f3FEEE581, %p8;
	selp.f32 	%f37, %f32, %f33, %p8;
	fma.rn.f32 	%f38, %f36, 0f3FD774EB, %f37;
	setp.lt.s32 	%p9, %r32, 0;
	selp.f32 	%f39, %f38, %f35, %p9;
	add.f32 	%f40, %f19, %f18;
	setp.eq.f32 	%p10, %f20, 0f00000000;
	selp.f32 	%f41, 0f40490FDB, 0f00000000, %p9;
	setp.eq.f32 	%p11, %f18, %f19;
	selp.f32 	%f42, 0f4016CBE4, 0f3F490FDB, %p9;
	selp.f32 	%f43, %f42, %f39, %p11;
	selp.f32 	%f44, %f41, %f43, %p10;
	abs.f32 	%f45, %f40;
	setp.nan.f32 	%p12, %f45, %f45;
	copysign.f32 	%f46, %f16, %f44;
	selp.f32 	%f47, %f40, %f46, %p12;
	cvt.f64.f32 	%fd1, %f47;
	add.f64 	%fd2, %fd1, 0d400921FB54442D18;
	cvt.rn.f32.f64 	%f1, %fd2;
	abs.f32 	%f72, %f1;
	setp.lt.f32 	%p13, %f72, 0f40490FDB;
	@%p13 bra 	$L__BB1_12;
	setp.gtu.f32 	%p14, %f72, 0f4BC90FDB;
	@%p14 bra 	$L__BB1_9;
	mov.f32 	%f48, 0f40490FDB;
	div.approx.f32 	%f49, %f72, %f48;
	cvt.rzi.f32.f32 	%f70, %f49;
	fma.rn.f32 	%f4, %f70, 0fC0490FDB, %f72;
	mov.b32 	%r4, %f4;
	setp.lt.u32 	%p15, %r4, 1078530011;
	@%p15 bra 	$L__BB1_8;
	setp.lt.u32 	%p16, %r4, -2147483647;
	@%p16 bra 	$L__BB1_6;
	add.f32 	%f53, %f70, 0fBF800000;
	setp.lt.f32 	%p19, %f4, 0fC0490FDB;
	add.f32 	%f54, %f53, 0fBF800000;
	selp.f32 	%f70, %f54, %f53, %p19;
	bra.uni 	$L__BB1_8;
$L__BB1_6:
	add.f32 	%f70, %f70, 0f3F800000;
	setp.ltu.f32 	%p17, %f4, 0f40C90FDB;
	@%p17 bra 	$L__BB1_8;
	add.f32 	%f50, %f70, 0f3F800000;
	fma.rn.f32 	%f51, 0f40490FDB, 0fC0400000, %f4;
	setp.ge.f32 	%p18, %f51, 0f00000000;
	add.f32 	%f52, %f50, 0f3F800000;
	selp.f32 	%f70, %f52, %f50, %p18;
$L__BB1_8:
	fma.rn.f32 	%f72, %f70, 0fC0490FDB, %f72;
	bra.uni 	$L__BB1_12;
$L__BB1_9:
	mov.b32 	%r5, %f72;
	and.b32  	%r33, %r5, 8388607;
	or.b32  	%r47, %r33, 1065353216;
	mov.b32 	%f71, %r47;
	and.b32  	%r34, %r5, -8388608;
	add.s32 	%r48, %r34, -1073741824;
	setp.eq.s32 	%p20, %r48, 0;
	@%p20 bra 	$L__BB1_11;
$L__BB1_10:
	min.u32 	%r35, %r48, 192937984;
	add.s32 	%r36, %r47, %r35;
	mov.b32 	%f55, %r36;
	mul.f32 	%f56, %f55, 0f3F22F983;
	fma.rn.f32 	%f57, %f56, 0fBFC90FDB, %f55;
	fma.rn.f32 	%f58, %f57, 0f3F22F983, %f56;
	fma.rn.f32 	%f59, %f58, 0fBFC90FDB, %f55;
	mov.f32 	%f60, 0f3F22F983;
	fma.rz.f32 	%f61, %f59, %f60, %f58;
	cvt.rzi.f32.f32 	%f62, %f61;
	fma.rn.f32 	%f71, %f62, 0fBFC90FDB, %f55;
	sub.s32 	%r48, %r48, %r35;
	mov.b32 	%r47, %f71;
	setp.ne.s32 	%p21, %r48, 0;
	setp.ne.s32 	%p22, %r47, 0;
	and.pred  	%p23, %p21, %p22;
	@%p23 bra 	$L__BB1_10;
$L__BB1_11:
	setp.gt.u32 	%p24, %r5, 2139095039;
	selp.f32 	%f64, 0f7FFFFFFF, 0f4B800000, %p24;
	mul.f32 	%f65, %f71, 0f34000000;
	mul.f32 	%f72, %f64, %f65;
$L__BB1_12:
	abs.f32 	%f66, %f72;
	setp.nan.f32 	%p25, %f66, %f66;
	copysign.f32 	%f67, %f1, %f72;
	selp.f32 	%f68, %f72, %f67, %p25;
	cvt.f64.f32 	%fd3, %f68;
	div.rn.f64 	%fd4, %fd3, 0d400921FB54442D18;
	cvt.rn.f32.f64 	%f69, %fd4;
	mul.f32 	%f15, %f69, 0f41000000;
	setp.gtu.f32 	%p26, %f15, 0f3F800000;
	setp.leu.f32 	%p27, %f15, 0f40E00000;
	add.s64 	%rd3, %rd2, %rd12;
	and.pred  	%p28, %p26, %p27;
	@%p28 bra 	$L__BB1_15;
	ld.global.u32 	%r49, [%rd3];
	ld.global.u32 	%r37, [%rd3+-4];
	setp.le.s32 	%p29, %r49, %r37;
	@%p29 bra 	$L__BB1_15;
	ld.global.u32 	%r38, [%rd3+4];
	setp.gt.s32 	%p30, %r49, %r38;
	@%p30 bra 	$L__BB1_24;
$L__BB1_15:
	setp.leu.f32 	%p31, %f15, 0f3F800000;
	setp.gtu.f32 	%p32, %f15, 0f40400000;
	sub.s32 	%r39, %r3, %r18;
	mul.wide.s32 	%rd16, %r39, 4;
	add.s64 	%rd4, %rd2, %rd16;
	mul.wide.s32 	%rd17, %r18, 4;
	add.s64 	%rd5, %rd3, %rd17;
	or.pred  	%p33, %p31, %p32;
	@%p33 bra 	$L__BB1_18;
	ld.global.u32 	%r49, [%rd3];
	ld.global.u32 	%r40, [%rd4+4];
	setp.le.s32 	%p34, %r49, %r40;
	@%p34 bra 	$L__BB1_18;
	ld.global.u32 	%r41, [%rd5+-4];
	setp.gt.s32 	%p35, %r49, %r41;
	@%p35 bra 	$L__BB1_24;
$L__BB1_18:
	setp.leu.f32 	%p36, %f15, 0f40400000;
	setp.gtu.f32 	%p37, %f15, 0f40A00000;
	or.pred  	%p38, %p36, %p37;
	@%p38 bra 	$L__BB1_21;
	ld.global.u32 	%r49, [%rd3];
	ld.global.u32 	%r42, [%rd4];
	setp.le.s32 	%p39, %r49, %r42;
	@%p39 bra 	$L__BB1_21;
	ld.global.u32 	%r43, [%rd5];
	setp.gt.s32 	%p40, %r49, %r43;
	@%p40 bra 	$L__BB1_24;
$L__BB1_21:
	setp.leu.f32 	%p41, %f15, 0f40A00000;
	setp.gtu.f32 	%p42, %f15, 0f40E00000;
	or.pred  	%p43, %p41, %p42;
	@%p43 bra 	$L__BB1_25;
	ld.global.u32 	%r49, [%rd3];
	ld.global.u32 	%r44, [%rd4+-4];
	setp.le.s32 	%p44, %r49, %r44;
	@%p44 bra 	$L__BB1_25;
	ld.global.u32 	%r45, [%rd5+4];
	setp.le.s32 	%p45, %r49, %r45;
	@%p45 bra 	$L__BB1_25;
$L__BB1_24:
	add.s64 	%rd21, %rd1, %rd12;
	st.global.u32 	[%rd21], %r49;
	bra.uni 	$L__BB1_26;
$L__BB1_25:
	add.s64 	%rd19, %rd1, %rd12;
	mov.b32 	%r46, 0;
	st.global.u32 	[%rd19], %r46;
$L__BB1_26:
	ret;

}
	// .globl	_Z16firstEdgesKernelPKiPiiii
.visible .entry _Z16firstEdgesKernelPKiPiiii(
	.param .u64 .ptr .align 1 _Z16firstEdgesKernelPKiPiiii_param_0,
	.param .u64 .ptr .align 1 _Z16firstEdgesKernelPKiPiiii_param_1,
	.param .u32 _Z16firstEdgesKernelPKiPiiii_param_2,
	.param .u32 _Z16firstEdgesKernelPKiPiiii_param_3,
	.param .u32 _Z16firstEdgesKernelPKiPiiii_param_4
)
{
	.reg .pred 	%p<9>;
	.reg .b32 	%r<21>;
	.reg .b64 	%rd<8>;

	ld.param.u64 	%rd1, [_Z16firstEdgesKernelPKiPiiii_param_0];
	ld.param.u64 	%rd2, [_Z16firstEdgesKernelPKiPiiii_param_1];
	ld.param.u32 	%r5, [_Z16firstEdgesKernelPKiPiiii_param_2];
	ld.param.u32 	%r6, [_Z16firstEdgesKernelPKiPiiii_param_3];
	ld.param.u32 	%r4, [_Z16firstEdgesKernelPKiPiiii_param_4];
	mov.u32 	%r8, %ctaid.x;
	mov.u32 	%r9, %ntid.x;
	mov.u32 	%r10, %tid.x;
	mad.lo.s32 	%r11, %r8, %r9, %r10;
	mov.u32 	%r12, %ctaid.y;
	mov.u32 	%r13, %ntid.y;
	mov.u32 	%r14, %tid.y;
	mad.lo.s32 	%r15, %r12, %r13, %r14;
	setp.lt.s32 	%p1, %r11, 1;
	add.s32 	%r16, %r5, -1;
	setp.ge.s32 	%p2, %r11, %r16;
	or.pred  	%p3, %p1, %p2;
	setp.eq.s32 	%p4, %r15, 0;
	or.pred  	%p5, %p4, %p3;
	add.s32 	%r17, %r6, -1;
	setp.ge.s32 	%p6, %r15, %r17;
	or.pred  	%p7, %p5, %p6;
	@%p7 bra 	$L__BB2_2;
	cvta.to.global.u64 	%rd3, %rd1;
	cvta.to.global.u64 	%rd4, %rd2;
	mad.lo.s32 	%r18, %r5, %r15, %r11;
	mul.wide.s32 	%rd5, %r18, 4;
	add.s64 	%rd6, %rd3, %rd5;
	ld.global.u32 	%r19, [%rd6];
	setp.lt.s32 	%p8, %r19, %r4;
	selp.b32 	%r20, 0, 255, %p8;
	add.s64 	%rd7, %rd4, %rd5;
	st.global.u32 	[%rd7], %r20;
$L__BB2_2:
	ret;

}
	// .globl	_Z16hysteresisKernelPKiPiiiiPb
.visible .entry _Z16hysteresisKernelPKiPiiiiPb(
	.param .u64 .ptr .align 1 _Z16hysteresisKernelPKiPiiiiPb_param_0,
	.param .u64 .ptr .align 1 _Z16hysteresisKernelPKiPiiiiPb_param_1,
	.param .u32 _Z16hysteresisKernelPKiPiiiiPb_param_2,
	.param .u32 _Z16hysteresisKernelPKiPiiiiPb_param_3,
	.param .u32 _Z16hysteresisKernelPKiPiiiiPb_param_4,
	.param .u64 .ptr .align 1 _Z16hysteresisKernelPKiPiiiiPb_param_5
)
{
	.reg .pred 	%p<17>;
	.reg .b16 	%rs<2>;
	.reg .b32 	%r<38>;
	.reg .b64 	%rd<13>;

	ld.param.u64 	%rd5, [_Z16hysteresisKernelPKiPiiiiPb_param_0];
	ld.param.u64 	%rd7, [_Z16hysteresisKernelPKiPiiiiPb_param_1];
	ld.param.u32 	%r11, [_Z16hysteresisKernelPKiPiiiiPb_param_2];
	ld.param.u32 	%r12, [_Z16hysteresisKernelPKiPiiiiPb_param_3];
	ld.param.u32 	%r10, [_Z16hysteresisKernelPKiPiiiiPb_param_4];
	ld.param.u64 	%rd6, [_Z16hysteresisKernelPKiPiiiiPb_param_5];
	cvta.to.global.u64 	%rd1, %rd7;
	mov.u32 	%r14, %ctaid.x;
	mov.u32 	%r15, %ntid.x;
	mov.u32 	%r16, %tid.x;
	mad.lo.s32 	%r17, %r14, %r15, %r16;
	mov.u32 	%r18, %ctaid.y;
	mov.u32 	%r19, %ntid.y;
	mov.u32 	%r20, %tid.y;
	mad.lo.s32 	%r21, %r18, %r19, %r20;
	setp.lt.s32 	%p1, %r17, 1;
	add.s32 	%r22, %r11, -1;
	setp.ge.s32 	%p2, %r17, %r22;
	or.pred  	%p3, %p1, %p2;
	setp.eq.s32 	%p4, %r21, 0;
	or.pred  	%p5, %p4, %p3;
	add.s32 	%r23, %r12, -1;
	setp.ge.s32 	%p6, %r21, %r23;
	or.pred  	%p7, %p5, %p6;
	@%p7 bra 	$L__BB3_10;
	cvta.to.global.u64 	%rd8, %rd5;
	mad.lo.s32 	%r3, %r11, %r21, %r17;
	mul.wide.s32 	%rd9, %r3, 4;
	add.s64 	%rd10, %rd8, %rd9;
	ld.global.u32 	%r24, [%rd10];
	setp.lt.s32 	%p8, %r24, %r10;
	@%p8 bra 	$L__BB3_10;
	add.s64 	%rd2, %rd1, %rd9;
	ld.global.u32 	%r25, [%rd2];
	setp.ne.s32 	%p9, %r25, 0;
	@%p9 bra 	$L__BB3_10;
	cvta.to.global.u64 	%rd3, %rd6;
	mov.b32 	%r36, -1;
	mov.b32 	%r35, 0;
$L__BB3_4:
	add.s32 	%r28, %r36, %r21;
	mad.lo.s32 	%r29, %r28, %r11, %r17;
	add.s32 	%r30, %r29, -1;
	mul.wide.s32 	%rd12, %r30, 4;
	add.s64 	%rd4, %rd1, %rd12;
	ld.global.u32 	%r31, [%rd4];
	setp.ne.s32 	%p10, %r31, 255;
	@%p10 bra 	$L__BB3_6;
$L__BB3_5:
	mov.b32 	%r34, 255;
	st.global.u32 	[%rd2], %r34;
	mov.b16 	%rs1, 1;
	st.global.u8 	[%rd3], %rs1;
	ld.global.u32 	%r35, [%rd2];
	bra.uni 	$L__BB3_9;
$L__BB3_6:
	setp.eq.s32 	%p11, %r36, 0;
	@%p11 bra 	$L__BB3_8;
	ld.global.u32 	%r32, [%rd4+4];
	setp.eq.s32 	%p12, %r32, 255;
	@%p12 bra 	$L__BB3_5;
$L__BB3_8:
	ld.global.u32 	%r33, [%rd4+8];
	setp.eq.s32 	%p13, %r33, 255;
	@%p13 bra 	$L__BB3_5;
$L__BB3_9:
	setp.ne.s32 	%p14, %r35, 255;
	add.s32 	%r8, %r36, 1;
	setp.lt.s32 	%p15, %r36, 1;
	and.pred  	%p16, %p14, %p15;
	mov.u32 	%r36, %r8;
	@%p16 bra 	$L__BB3_4;
$L__BB3_10:
	ret;

}
	// .globl	_Z14gaussianKerneliifPf
.visible .entry _Z14gaussianKerneliifPf(
	.param .u32 _Z14gaussianKerneliifPf_param_0,
	.param .u32 _Z14gaussianKerneliifPf_param_1,
	.param .f32 _Z14gaussianKerneliifPf_param_2,
	.param .u64 .ptr .align 1 _Z14gaussianKerneliifPf_param_3
)
{
	.reg .pred 	%p<20>;
	.reg .b32 	%r<34>;
	.reg .b32 	%f<152>;
	.reg .b64 	%rd<5>;
	.reg .b64 	%fd<6>;

	ld.param.u32 	%r2, [_Z14gaussianKerneliifPf_param_0];
	ld.param.u32 	%r3, [_Z14gaussianKerneliifPf_param_1];
	ld.param.f32 	%f14, [_Z14gaussianKerneliifPf_param_2];
	ld.param.u64 	%rd1, [_Z14gaussianKerneliifPf_param_3];
	mov.u32 	%r4, %ctaid.x;
	mov.u32 	%r5, %ntid.x;
	mov.u32 	%r6, %tid.x;
	mad.lo.s32 	%r1, %r4, %r5, %r6;
	mul.lo.s32 	%r7, %r3, %r2;
	setp.ge.s32 	%p1, %r1, %r7;
	@%p1 bra 	$L__BB4_12;
	rem.s32 	%r8, %r1, %r2;
	cvt.rn.f32.s32 	%f16, %r2;
	mul.f32 	%f17, %f16, 0f3F000000;
	cvt.rmi.f32.f32 	%f1, %f17;
	cvt.rn.f32.s32 	%f18, %r8;
	sub.f32 	%f19, %f18, %f1;
	div.rn.f32 	%f2, %f19, %f14;
	abs.f32 	%f3, %f2;
	setp.eq.f32 	%p2, %f2, 0f3F800000;
	mov.f32 	%f150, 0f3F800000;
	@%p2 bra 	$L__BB4_6;
	setp.num.f32 	%p3, %f3, %f3;
	@%p3 bra 	$L__BB4_4;
	mov.f32 	%f75, 0f40000000;
	add.rn.f32 	%f150, %f2, %f75;
	bra.uni 	$L__BB4_6;
$L__BB4_4:
	setp.lt.f32 	%p4, %f3, 0f00800000;
	mul.f32 	%f20, %f3, 0f4B800000;
	selp.f32 	%f21, %f20, %f3, %p4;
	mov.b32 	%r9, %f21;
	add.s32 	%r10, %r9, -1060439283;
	and.b32  	%r11, %r10, -8388608;
	sub.s32 	%r12, %r9, %r11;
	mov.b32 	%f22, %r12;
	cvt.rn.f32.s32 	%f23, %r11;
	selp.f32 	%f24, 0fC1C00000, 0f00000000, %p4;
	fma.rn.f32 	%f25, %f23, 0f34000000, %f24;
	add.f32 	%f26, %f22, 0fBF800000;
	add.f32 	%f27, %f22, 0f3F800000;
	rcp.approx.ftz.f32 	%f28, %f27;
	add.f32 	%f29, %f26, %f26;
	mul.f32 	%f30, %f29, %f28;
	mul.f32 	%f31, %f30, %f30;
	neg.f32 	%f32, %f30;
	sub.f32 	%f33, %f26, %f30;
	add.f32 	%f34, %f33, %f33;
	fma.rn.f32 	%f35, %f32, %f26, %f34;
	mul.rn.f32 	%f36, %f28, %f35;
	fma.rn.f32 	%f37, %f31, 0f3A2C32E4, 0f3B52E7DB;
	fma.rn.f32 	%f38, %f37, %f31, 0f3C93BB73;
	fma.rn.f32 	%f39, %f38, %f31, 0f3DF6384F;
	mul.rn.f32 	%f40, %f39, %f31;
	fma.rn.f32 	%f41, %f30, 0f3FB8AA3B, %f25;
	mul.f32 	%f42, %f40, 0f40400000;
	sub.f32 	%f43, %f25, %f41;
	fma.rn.f32 	%f44, %f30, 0f3FB8AA3B, %f43;
	fma.rn.f32 	%f45, %f36, 0f3FB8AA3B, %f44;
	fma.rn.f32 	%f46, %f30, 0f32A55E34, %f45;
	fma.rn.f32 	%f47, %f42, %f36, %f46;
	fma.rn.f32 	%f48, %f40, %f30, %f47;
	add.rn.f32 	%f49, %f41, %f48;
	mov.f32 	%f50, 0f40000000;
	mul.rn.f32 	%f51, %f49, %f50;
	cvt.rni.f32.f32 	%f52, %f51;
	sub.f32 	%f53, %f51, %f52;
	neg.f32 	%f54, %f51;
	fma.rn.f32 	%f55, %f49, 0f40000000, %f54;
	neg.f32 	%f56, %f41;
	add.rn.f32 	%f57, %f49, %f56;
	neg.f32 	%f58, %f57;
	add.rn.f32 	%f59, %f48, %f58;
	fma.rn.f32 	%f60, %f59, 0f40000000, %f55;
	add.f32 	%f61, %f53, %f60;
	setp.gt.f32 	%p5, %f52, 0f00000000;
	selp.b32 	%r13, 0, -2097152000, %p5;
	setp.neu.f32 	%p6, %f2, 0f00000000;
	setp.neu.f32 	%p7, %f3, 0f7F800000;
	setp.lt.f32 	%p8, %f51, 0f00000000;
	selp.f32 	%f62, 0f00000000, 0f7F800000, %p8;
	abs.f32 	%f63, %f51;
	setp.gt.f32 	%p9, %f63, 0f43180000;
	cvt.rzi.s32.f32 	%r14, %f52;
	shl.b32 	%r15, %r14, 23;
	sub.s32 	%r16, %r15, %r13;
	mov.b32 	%f64, %r16;
	add.s32 	%r17, %r13, 2130706432;
	mov.b32 	%f65, %r17;
	fma.rn.f32 	%f66, %f61, 0f391FCB8E, 0f3AAF85ED;
	fma.rn.f32 	%f67, %f66, %f61, 0f3C1D9856;
	fma.rn.f32 	%f68, %f67, %f61, 0f3D6357BB;
	fma.rn.f32 	%f69, %f68, %f61, 0f3E75FDEC;
	fma.rn.f32 	%f70, %f69, %f61, 0f3F317218;
	fma.rn.f32 	%f71, %f70, %f61, 0f3F800000;
	mul.f32 	%f72, %f71, %f65;
	mul.f32 	%f73, %f72, %f64;
	selp.f32 	%f150, %f62, %f73, %p9;
	and.pred  	%p10, %p6, %p7;
	@%p10 bra 	$L__BB4_6;
	add.f32 	%f74, %f2, %f2;
	mov.b32 	%r18, %f74;
	and.b32  	%r19, %r18, 2147483647;
	mov.b32 	%f150, %r19;
$L__BB4_6:
	div.s32 	%r20, %r1, %r2;
	cvt.rn.f32.s32 	%f77, %r20;
	sub.f32 	%f78, %f77, %f1;
	div.rn.f32 	%f8, %f78, %f14;
	abs.f32 	%f9, %f8;
	setp.eq.f32 	%p11, %f8, 0f3F800000;
	mov.f32 	%f151, 0f3F800000;
	@%p11 bra 	$L__BB4_11;
	setp.num.f32 	%p12, %f9, %f9;
	@%p12 bra 	$L__BB4_9;
	mov.f32 	%f134, 0f40000000;
	add.rn.f32 	%f151, %f8, %f134;
	bra.uni 	$L__BB4_11;
$L__BB4_9:
	setp.lt.f32 	%p13, %f9, 0f00800000;
	mul.f32 	%f79, %f9, 0f4B800000;
	selp.f32 	%f80, %f79, %f9, %p13;
	mov.b32 	%r21, %f80;
	add.s32 	%r22, %r21, -1060439283;
	and.b32  	%r23, %r22, -8388608;
	sub.s32 	%r24, %r21, %r23;
	mov.b32 	%f81, %r24;
	cvt.rn.f32.s32 	%f82, %r23;
	selp.f32 	%f83, 0fC1C00000, 0f00000000, %p13;
	fma.rn.f32 	%f84, %f82, 0f34000000, %f83;
	add.f32 	%f85, %f81, 0fBF800000;
	add.f32 	%f86, %f81, 0f3F800000;
	rcp.approx.ftz.f32 	%f87, %f86;
	add.f32 	%f88, %f85, %f85;
	mul.f32 	%f89, %f88, %f87;
	mul.f32 	%f90, %f89, %f89;
	neg.f32 	%f91, %f89;
	sub.f32 	%f92, %f85, %f89;
	add.f32 	%f93, %f92, %f92;
	fma.rn.f32 	%f94, %f91, %f85, %f93;
	mul.rn.f32 	%f95, %f87, %f94;
	fma.rn.f32 	%f96, %f90, 0f3A2C32E4, 0f3B52E7DB;
	fma.rn.f32 	%f97, %f96, %f90, 0f3C93BB73;
	fma.rn.f32 	%f98, %f97, %f90, 0f3DF6384F;
	mul.rn.f32 	%f99, %f98, %f90;
	fma.rn.f32 	%f100, %f89, 0f3FB8AA3B, %f84;
	mul.f32 	%f101, %f99, 0f40400000;
	sub.f32 	%f102, %f84, %f100;
	fma.rn.f32 	%f103, %f89, 0f3FB8AA3B, %f102;
	fma.rn.f32 	%f104, %f95, 0f3FB8AA3B, %f103;
	fma.rn.f32 	%f105, %f89, 0f32A55E34, %f104;
	fma.rn.f32 	%f106, %f101, %f95, %f105;
	fma.rn.f32 	%f107, %f99, %f89, %f106;
	add.rn.f32 	%f108, %f100, %f107;
	mov.f32 	%f109, 0f40000000;
	mul.rn.f32 	%f110, %f108, %f109;
	cvt.rni.f32.f32 	%f111, %f110;
	sub.f32 	%f112, %f110, %f111;
	neg.f32 	%f113, %f110;
	fma.rn.f32 	%f114, %f108, 0f40000000, %f113;
	neg.f32 	%f115, %f100;
	add.rn.f32 	%f116, %f108, %f115;
	neg.f32 	%f117, %f116;
	add.rn.f32 	%f118, %f107, %f117;
	fma.rn.f32 	%f119, %f118, 0f40000000, %f114;
	add.f32 	%f120, %f112, %f119;
	setp.gt.f32 	%p14, %f111, 0f00000000;
	selp.b32 	%r25, 0, -2097152000, %p14;
	setp.neu.f32 	%p15, %f8, 0f00000000;
	setp.neu.f32 	%p16, %f9, 0f7F800000;
	setp.lt.f32 	%p17, %f110, 0f00000000;
	selp.f32 	%f121, 0f00000000, 0f7F800000, %p17;
	abs.f32 	%f122, %f110;
	setp.gt.f32 	%p18, %f122, 0f43180000;
	cvt.rzi.s32.f32 	%r26, %f111;
	shl.b32 	%r27, %r26, 23;
	sub.s32 	%r28, %r27, %r25;
	mov.b32 	%f123, %r28;
	add.s32 	%r29, %r25, 2130706432;
	mov.b32 	%f124, %r29;
	fma.rn.f32 	%f125, %f120, 0f391FCB8E, 0f3AAF85ED;
	fma.rn.f32 	%f126, %f125, %f120, 0f3C1D9856;
	fma.rn.f32 	%f127, %f126, %f120, 0f3D6357BB;
	fma.rn.f32 	%f128, %f127, %f120, 0f3E75FDEC;
	fma.rn.f32 	%f129, %f128, %f120, 0f3F317218;
	fma.rn.f32 	%f130, %f129, %f120, 0f3F800000;
	mul.f32 	%f131, %f130, %f124;
	mul.f32 	%f132, %f131, %f123;
	selp.f32 	%f151, %f121, %f132, %p18;
	and.pred  	%p19, %p15, %p16;
	@%p19 bra 	$L__BB4_11;
	add.f32 	%f133, %f8, %f8;
	mov.b32 	%r30, %f133;
	and.b32  	%r31, %r30, 2147483647;
	mov.b32 	%f151, %r31;
$L__BB4_11:
	add.f32 	%f135, %f150, %f151;
	mul.f32 	%f136, %f135, 0fBF000000;
	fma.rn.f32 	%f137, %f136, 0f3BBB989D, 0f3F000000;
	cvt.sat.f32.f32 	%f138, %f137;
	mov.f32 	%f139, 0f4B400001;
	mov.f32 	%f140, 0f437C0000;
	fma.rm.f32 	%f141, %f138, %f140, %f139;
	add.f32 	%f142, %f141, 0fCB40007F;
	neg.f32 	%f143, %f142;
	fma.rn.f32 	%f144, %f136, 0f3FB8AA3B, %f143;
	fma.rn.f32 	%f145, %f136, 0f32A57060, %f144;
	mov.b32 	%r32, %f141;
	shl.b32 	%r33, %r32, 23;
	mov.b32 	%f146, %r33;
	ex2.approx.ftz.f32 	%f147, %f145;
	mul.f32 	%f148, %f147, %f146;
	cvt.f64.f32 	%fd1, %f148;
	cvt.f64.f32 	%fd2, %f14;
	mul.f64 	%fd3, %fd2, 0d401921FB54442D18;
	mul.f64 	%fd4, %fd3, %fd2;
	div.rn.f64 	%fd5, %fd1, %fd4;
	cvt.rn.f32.f64 	%f149, %fd5;
	cvta.to.global.u64 	%rd2, %rd1;
	mul.wide.s32 	%rd3, %r1, 4;
	add.s64 	%rd4, %rd2, %rd3;
	st.global.f32 	[%rd4], %f149;
$L__BB4_12:
	ret;

}
	// .globl	_Z12minMaxKernelPKiiiPi
.visible .entry _Z12minMaxKernelPKiiiPi(
	.param .u64 .ptr .align 1 _Z12minMaxKernelPKiiiPi_param_0,
	.param .u32 _Z12minMaxKernelPKiiiPi_param_1,
	.param .u32 _Z12minMaxKernelPKiiiPi_param_2,
	.param .u64 .ptr .align 1 _Z12minMaxKernelPKiiiPi_param_3
)
{
	.reg .pred 	%p<8>;
	.reg .b32 	%r<40>;
	.reg .b64 	%rd<7>;
	// demoted variable
	.shared .align 4 .b8 _ZZ12minMaxKernelPKiiiPiE4smin[1024];
	// demoted variable
	.shared .align 4 .b8 _ZZ12minMaxKernelPKiiiPiE4smax[1024];
	ld.param.u64 	%rd1, [_Z12minMaxKernelPKiiiPi_param_0];
	ld.param.u32 	%r11, [_Z12minMaxKernelPKiiiPi_param_1];
	ld.param.u32 	%r12, [_Z12minMaxKernelPKiiiPi_param_2];
	ld.param.u64 	%rd2, [_Z12minMaxKernelPKiiiPi_param_3];
	mov.u32 	%r14, %ctaid.x;
	mov.u32 	%r1, %ntid.x;
	mov.u32 	%r15, %tid.x;
	mad.lo.s32 	%r2, %r14, %r1, %r15;
	mov.u32 	%r16, %ctaid.y;
	mov.u32 	%r3, %ntid.y;
	mov.u32 	%r17, %tid.y;
	mad.lo.s32 	%r18, %r16, %r3, %r17;
	mad.lo.s32 	%r5, %r17, %r1, %r15;
	shl.b32 	%r19, %r5, 2;
	mov.u32 	%r20, _ZZ12minMaxKernelPKiiiPiE4smin;
	add.s32 	%r6, %r20, %r19;
	mov.b32 	%r21, 2147483647;
	st.shared.u32 	[%r6], %r21;
	mov.u32 	%r22, _ZZ12minMaxKernelPKiiiPiE4smax;
	add.s32 	%r7, %r22, %r19;
	mov.b32 	%r23, -2147483648;
	st.shared.u32 	[%r7], %r23;
	setp.ge.s32 	%p1, %r2, %r11;
	setp.ge.s32 	%p2, %r18, %r12;
	or.pred  	%p3, %p1, %p2;
	@%p3 bra 	$L__BB5_2;
	cvta.to.global.u64 	%rd3, %rd1;
	mad.lo.s32 	%r24, %r11, %r18, %r2;
	mul.wide.s32 	%rd4, %r24, 4;
	add.s64 	%rd5, %rd3, %rd4;
	ld.global.u32 	%r25, [%rd5];
	st.shared.u32 	[%r6], %r25;
	st.shared.u32 	[%r7], %r25;
$L__BB5_2:
	bar.sync 	0;
	mul.lo.s32 	%r39, %r1, %r3;
	setp.lt.u32 	%p4, %r39, 2;
	@%p4 bra 	$L__BB5_6;
$L__BB5_3:
	shr.u32 	%r10, %r39, 1;
	setp.ge.u32 	%p5, %r5, %r10;
	@%p5 bra 	$L__BB5_5;
	ld.shared.u32 	%r26, [%r6];
	shl.b32 	%r27, %r10, 2;
	add.s32 	%r28, %r6, %r27;
	ld.shared.u32 	%r29, [%r28];
	min.s32 	%r30, %r26, %r29;
	st.shared.u32 	[%r6], %r30;
	ld.shared.u32 	%r31, [%r7];
	add.s32 	%r32, %r7, %r27;
	ld.shared.u32 	%r33, [%r32];
	max.s32 	%r34, %r31, %r33;
	st.shared.u32 	[%r7], %r34;
$L__BB5_5:
	bar.sync 	0;
	setp.gt.u32 	%p6, %r39, 3;
	mov.u32 	%r39, %r10;
	@%p6 bra 	$L__BB5_3;
$L__BB5_6:
	setp.ne.s32 	%p7, %r5, 0;
	@%p7 bra 	$L__BB5_8;
	cvta.to.global.u64 	%rd6, %rd2;
	ld.shared.u32 	%r35, [_ZZ12minMaxKernelPKiiiPiE4smin];
	atom.global.min.s32 	%r36, [%rd6], %r35;
	ld.shared.u32 	%r37, [_ZZ12minMaxKernelPKiiiPiE4smax];
	atom.global.max.s32 	%r38, [%rd6+4], %r37;
$L__BB5_8:
	ret;

}
	// .globl	_Z15normalizeKernelPiiiiii
.visible .entry _Z15normalizeKernelPiiiiii(
	.param .u64 .ptr .align 1 _Z15normalizeKernelPiiiiii_param_0,
	.param .u32 _Z15normalizeKernelPiiiiii_param_1,
	.param .u32 _Z15normalizeKernelPiiiiii_param_2,
	.param .u32 _Z15normalizeKernelPiiiiii_param_3,
	.param .u32 _Z15normalizeKernelPiiiiii_param_4,
	.param .u32 _Z15normalizeKernelPiiiiii_param_5
)
{
	.reg .pred 	%p<6>;
	.reg .b32 	%r<27>;
	.reg .b32 	%f<8>;
	.reg .b64 	%rd<5>;

	ld.param.u64 	%rd1, [_Z15normalizeKernelPiiiiii_param_0];
	ld.param.u32 	%r3, [_Z15normalizeKernelPiiiiii_param_1];
	ld.param.u32 	%r6, [_Z15normalizeKernelPiiiiii_param_2];
	ld.param.u32 	%r7, [_Z15normalizeKernelPiiiiii_param_3];
	ld.param.u32 	%r4, [_Z15normalizeKernelPiiiiii_param_4];
	ld.param.u32 	%r5, [_Z15normalizeKernelPiiiiii_param_5];
	mov.u32 	%r8, %ctaid.x;
	mov.u32 	%r9, %ntid.x;
	mov.u32 	%r10, %tid.x;
	mad.lo.s32 	%r11, %r8, %r9, %r10;
	mov.u32 	%r12, %ctaid.y;
	mov.u32 	%r13, %ntid.y;
	mov.u32 	%r14, %tid.y;
	mad.lo.s32 	%r15, %r12, %r13, %r14;
	shr.u32 	%r16, %r7, 31;
	add.s32 	%r17, %r7, %r16;
	shr.s32 	%r18, %r17, 1;
	sub.s32 	%r19, %r3, %r18;
	setp.ge.s32 	%p1, %r11, %r19;
	min.s32 	%r21, %r11, %r15;
	setp.lt.s32 	%p2, %r21, %r18;
	sub.s32 	%r22, %r6, %r18;
	setp.ge.s32 	%p3, %r15, %r22;
	or.pred  	%p4, %p1, %p3;
	or.pred  	%p5, %p4, %p2;
	@%p5 bra 	$L__BB6_2;
	cvta.to.global.u64 	%rd2, %rd1;
	mad.lo.s32 	%r24, %r3, %r15, %r11;
	mul.wide.s32 	%rd3, %r24, 4;
	add.s64 	%rd4, %rd2, %rd3;
	ld.global.u32 	%r25, [%rd4];
	cvt.rn.f32.s32 	%f1, %r25;
	cvt.rn.f32.s32 	%f2, %r4;
	sub.f32 	%f3, %f1, %f2;
	mul.f32 	%f4, %f3, 0f437F0000;
	cvt.rn.f32.s32 	%f5, %r5;
	sub.f32 	%f6, %f5, %f2;
	div.rn.f32 	%f7, %f4, %f6;
	cvt.rzi.s32.f32 	%r26, %f7;
	st.global.u32 	[%rd4], %r26;
$L__BB6_2:
	ret;

}
	// .globl	_Z23gradientMagnitudeKernelPKiS0_Piii
.visible .entry _Z23gradientMagnitudeKernelPKiS0_Piii(
	.param .u64 .ptr .align 1 _Z23gradientMagnitudeKernelPKiS0_Piii_param_0,
	.param .u64 .ptr .align 1 _Z23gradientMagnitudeKernelPKiS0_Piii_param_1,
	.param .u64 .ptr .align 1 _Z23gradientMagnitudeKernelPKiS0_Piii_param_2,
	.param .u32 _Z23gradientMagnitudeKernelPKiS0_Piii_param_3,
	.param .u32 _Z23gradientMagnitudeKernelPKiS0_Piii_param_4
)
{
	.reg .pred 	%p<10>;
	.reg .b32 	%r<28>;
	.reg .b32 	%f<17>;
	.reg .b64 	%rd<11>;

	ld.param.u64 	%rd1, [_Z23gradientMagnitudeKernelPKiS0_Piii_param_0];
	ld.param.u64 	%rd2, [_Z23gradientMagnitudeKernelPKiS0_Piii_param_1];
	ld.param.u64 	%rd3, [_Z23gradientMagnitudeKernelPKiS0_Piii_param_2];
	ld.param.u32 	%r4, [_Z23gradientMagnitudeKernelPKiS0_Piii_param_3];
	ld.param.u32 	%r5, [_Z23gradientMagnitudeKernelPKiS0_Piii_param_4];
	mov.u32 	%r7, %ctaid.x;
	mov.u32 	%r8, %ntid.x;
	mov.u32 	%r9, %tid.x;
	mad.lo.s32 	%r10, %r7, %r8, %r9;
	mov.u32 	%r11, %ctaid.y;
	mov.u32 	%r12, %ntid.y;
	mov.u32 	%r13, %tid.y;
	mad.lo.s32 	%r14, %r11, %r12, %r13;
	setp.lt.s32 	%p1, %r10, 1;
	add.s32 	%r15, %r4, -1;
	setp.ge.s32 	%p2, %r10, %r15;
	or.pred  	%p3, %p1, %p2;
	setp.eq.s32 	%p4, %r14, 0;
	or.pred  	%p5, %p4, %p3;
	add.s32 	%r16, %r5, -1;
	setp.ge.s32 	%p6, %r14, %r16;
	or.pred  	%p7, %p5, %p6;
	@%p7 bra 	$L__BB7_2;
	cvta.to.global.u64 	%rd4, %rd1;
	cvta.to.global.u64 	%rd5, %rd2;
	cvta.to.global.u64 	%rd6, %rd3;
	mad.lo.s32 	%r17, %r4, %r14, %r10;
	mul.wide.s32 	%rd7, %r17, 4;
	add.s64 	%rd8, %rd4, %rd7;
	ld.global.u32 	%r18, [%rd8];
	cvt.rn.f32.s32 	%f1, %r18;
	add.s64 	%rd9, %rd5, %rd7;
	ld.global.u32 	%r19, [%rd9];
	cvt.rn.f32.s32 	%f2, %r19;
	abs.f32 	%f3, %f1;
	abs.f32 	%f4, %f2;
	mov.b32 	%r20, %f4;
	mov.b32 	%r21, %f3;
	min.s32 	%r22, %r20, %r21;
	mov.b32 	%f5, %r22;
	max.s32 	%r23, %r21, %r20;
	mov.b32 	%f6, %r23;
	and.b32  	%r24, %r23, -33554432;
	xor.b32  	%r25, %r24, 2122317824;
	mov.b32 	%f7, %r25;
	mul.f32 	%f8, %f5, %f7;
	mul.f32 	%f9, %f6, %f7;
	mul.f32 	%f10, %f8, %f8;
	fma.rn.f32 	%f11, %f9, %f9, %f10;
	sqrt.rn.f32 	%f12, %f11;
	or.b32  	%r26, %r24, 8388608;
	mov.b32 	%f13, %r26;
	mul.f32 	%f14, %f12, %f13;
	setp.eq.f32 	%p8, %f5, 0f00000000;
	selp.f32 	%f15, %f6, %f14, %p8;
	setp.eq.f32 	%p9, %f5, 0f7F800000;
	selp.f32 	%f16, 0f7F800000, %f15, %p9;
	cvt.rzi.s32.f32 	%r27, %f16;
	add.s64 	%rd10, %rd6, %rd7;
	st.global.u32 	[%rd10], %r27;
$L__BB7_2:
	ret;

}


// ===== COMPILED SASS (sm_100) =====

	.target	sm_100

	.elftype	@"ET_EXEC"


//--------------------- .note.nv.tkinfo           --------------------------
	.section	.note.nv.tkinfo,"",@"SHT_NOTE"
	.sectionflags	@"SHF_NOTE_NV_TKINFO"
	.tkinfo
        /*0018*/ 	.word	0x00000002
        /*0030*/ 	.string	""
        /*0030*/ 	.string	"ptxas"
        /*0030*/ 	.string	"Cuda compilation tools, release 13.0, V13.0.88"
        /*0030*/ 	.string	"Build cuda_13.0.r13.0/compiler.36424714_0"
        /*0030*/ 	.string	"-arch sm_100 -m 64 "



//--------------------- .note.nv.cuinfo           --------------------------
	.section	.note.nv.cuinfo,"",@"SHT_NOTE"
	.sectionflags	@"SHF_NOTE_NV_CUINFO"
        /*0018*/ 	.short	0x0002
        /*001a*/ 	.short	0x0064
        /*001c*/ 	.short	0x0082
	.zero		2


//--------------------- .nv.info                  --------------------------
	.section	.nv.info,"",@"SHT_CUDA_INFO"
	.align	4


	//----- nvinfo : EIATTR_REGCOUNT
	.align		4
        /*0000*/ 	.byte	0x04, 0x2f
        /*0002*/ 	.short	(.L_1 - .L_0)
	.align		4
.L_0:
        /*0004*/ 	.word	index@(_Z17convolutionKernelPKiPiPKfiii)
        /*0008*/ 	.word	0x00000020


	//----- nvinfo : EIATTR_FRAME_SIZE
	.align		4
.L_1:
        /*000c*/ 	.byte	0x04, 0x11
        /*000e*/ 	.short	(.L_3 - .L_2)
	.align		4
.L_2:
        /*0010*/ 	.word	index@(_Z17convolutionKernelPKiPiPKfiii)
        /*0014*/ 	.word	0x00000000


	//----- nvinfo : EIATTR_REGCOUNT
	.align		4
.L_3:
        /*0018*/ 	.byte	0x04, 0x2f
        /*001a*/ 	.short	(.L_5 - .L_4)
	.align		4
.L_4:
        /*001c*/ 	.word	index@(_Z23nonMaxSuppressionKernelPKiS0_S0_Piii)
        /*0020*/ 	.word	0x00000017


	//----- nvinfo : EIATTR_FRAME_SIZE
	.align		4
.L_5:
        /*0024*/ 	.byte	0x04, 0x11
        /*0026*/ 	.short	(.L_7 - .L_6)
	.align		4
.L_6:
        /*0028*/ 	.word	index@($__internal_5_$__cuda_sm3x_div_rn_noftz_f32_slowpath)
        /*002c*/ 	.word	0x00000000


	//----- nvinfo : EIATTR_FRAME_SIZE
	.align		4
.L_7:
        /*0030*/ 	.byte	0x04, 0x11
        /*0032*/ 	.short	(.L_9 - .L_8)
	.align		4
.L_8:
        /*0034*/ 	.word	index@($__internal_4_$__cuda_sm20_div_rn_f64_full)
        /*0038*/ 	.word	0x00000000


	//----- nvinfo : EIATTR_FRAME_SIZE
	.align		4
.L_9:
        /*003c*/ 	.byte	0x04, 0x11
        /*003e*/ 	.short	(.L_11 - .L_10)
	.align		4
.L_10:
        /*0040*/ 	.word	index@(_Z23nonMaxSuppressionKernelPKiS0_S0_Piii)
        /*0044*/ 	.word	0x00000000


	//----- nvinfo : EIATTR_REGCOUNT
	.align		4
.L_11:
        /*0048*/ 	.byte	0x04, 0x2f
        /*004a*/ 	.short	(.L_13 - .L_12)
	.align		4
.L_12:
        /*004c*/ 	.word	index@(_Z16firstEdgesKernelPKiPiiii)
        /*0050*/ 	.word	0x0000000a


	//----- nvinfo : EIATTR_FRAME_SIZE
	.align		4
.L_13:
        /*0054*/ 	.byte	0x04, 0x11
        /*0056*/ 	.short	(.L_15 - .L_14)
	.align		4
.L_14:
        /*0058*/ 	.word	index@(_Z16firstEdgesKernelPKiPiiii)
        /*005c*/ 	.word	0x00000000


	//----- nvinfo : EIATTR_REGCOUNT
	.align		4
.L_15:
        /*0060*/ 	.byte	0x04, 0x2f
        /*0062*/ 	.short	(.L_17 - .L_16)
	.align		4
.L_16:
        /*0064*/ 	.word	index@(_Z16hysteresisKernelPKiPiiiiPb)
        /*0068*/ 	.word	0x0000000f


	//----- nvinfo : EIATTR_FRAME_SIZE
	.align		4
.L_17:
        /*006c*/ 	.byte	0x04, 0x11
        /*006e*/ 	.short	(.L_19 - .L_18)
	.align		4
.L_18:
        /*0070*/ 	.word	index@(_Z16hysteresisKernelPKiPiiiiPb)
        /*0074*/ 	.word	0x00000000


	//----- nvinfo : EIATTR_REGCOUNT
	.align		4
.L_19:
        /*0078*/ 	.byte	0x04, 0x2f
        /*007a*/ 	.short	(.L_21 - .L_20)
	.align		4
.L_20:
        /*007c*/ 	.word	index@(_Z14gaussianKerneliifPf)
        /*0080*/ 	.word	0x00000019


	//----- nvinfo : EIATTR_FRAME_SIZE
	.align		4
.L_21:
        /*0084*/ 	.byte	0x04, 0x11
        /*0086*/ 	.short	(.L_23 - .L_22)
	.align		4
.L_22:
        /*0088*/ 	.word	index@($__internal_3_$__cuda_sm3x_div_rn_noftz_f32_slowpath)
        /*008c*/ 	.word	0x00000000


	//----- nvinfo : EIATTR_FRAME_SIZE
	.align		4
.L_23:
        /*0090*/ 	.byte	0x04, 0x11
        /*0092*/ 	.short	(.L_25 - .L_24)
	.align		4
.L_24:
        /*0094*/ 	.word	index@($__internal_2_$__cuda_sm20_div_rn_f64_full)
        /*0098*/ 	.word	0x00000000


	//----- nvinfo : EIATTR_FRAME_SIZE
	.align		4
.L_25:
        /*009c*/ 	.byte	0x04, 0x11
        /*009e*/ 	.short	(.L_27 - .L_26)
	.align		4
.L_26:
        /*00a0*/ 	.word	index@(_Z14gaussianKerneliifPf)
        /*00a4*/ 	.word	0x00000000


	//----- nvinfo : EIATTR_REGCOUNT
	.align		4
.L_27:
        /*00a8*/ 	.byte	0x04, 0x2f
        /*00aa*/ 	.short	(.L_29 - .L_28)
	.align		4
.L_28:
        /*00ac*/ 	.word	index@(_Z12minMaxKernelPKiiiPi)
        /*00b0*/ 	.word	0x0000000e


	//----- nvinfo : EIATTR_FRAME_SIZE
	.align		4
.L_29:
        /*00b4*/ 	.byte	0x04, 0x11
        /*00b6*/ 	.short	(.L_31 - .L_30)
	.align		4
.L_30:
        /*00b8*/ 	.word	index@(_Z12minMaxKernelPKiiiPi)
        /*00bc*/ 	.word	0x00000000


	//----- nvinfo : EIATTR_REGCOUNT
	.align		4
.L_31:
        /*00c0*/ 	.byte	0x04, 0x2f
        /*00c2*/ 	.short	(.L_33 - .L_32)
	.align		4
.L_32:
        /*00c4*/ 	.word	index@(_Z15normalizeKernelPiiiiii)
        /*00c8*/ 	.word	0x00000011


	//----- nvinfo : EIATTR_FRAME_SIZE
	.align		4
.L_33:
        /*00cc*/ 	.byte	0x04, 0x11
        /*00ce*/ 	.short	(.L_35 - .L_34)
	.align		4
.L_34:
        /*00d0*/ 	.word	index@($__internal_1_$__cuda_sm3x_div_rn_noftz_f32_slowpath)
        /*00d4*/ 	.word	0x00000000


	//----- nvinfo : EIATTR_FRAME_SIZE
	.align		4
.L_35:
        /*00d8*/ 	.byte	0x04, 0x11
        /*00da*/ 	.short	(.L_37 - .L_36)
	.align		4
.L_36:
        /*00dc*/ 	.word	index@(_Z15normalizeKernelPiiiiii)
        /*00e0*/ 	.word	0x00000000


	//----- nvinfo : EIATTR_REGCOUNT
	.align		4
.L_37:
        /*00e4*/ 	.byte	0x04, 0x2f
        /*00e6*/ 	.short	(.L_39 - .L_38)
	.align		4
.L_38:
        /*00e8*/ 	.word	index@(_Z23gradientMagnitudeKernelPKiS0_Piii)
        /*00ec*/ 	.word	0x0000000e


	//----- nvinfo : EIATTR_FRAME_SIZE
	.align		4
.L_39:
        /*00f0*/ 	.byte	0x04, 0x11
        /*00f2*/ 	.short	(.L_41 - .L_40)
	.align		4
.L_40:
        /*00f4*/ 	.word	index@($__internal_0_$__cuda_sm20_sqrt_rn_f32_slowpath)
        /*00f8*/ 	.word	0x00000000


	//----- nvinfo : EIATTR_FRAME_SIZE
	.align		4
.L_41:
        /*00fc*/ 	.byte	0x04, 0x11
        /*00fe*/ 	.short	(.L_43 - .L_42)
	.align		4
.L_42:
        /*0100*/ 	.word	index@(_Z23gradientMagnitudeKernelPKiS0_Piii)
        /*0104*/ 	.word	0x00000000


	//----- nvinfo : EIATTR_MIN_STACK_SIZE
	.align		4
.L_43:
        /*0108*/ 	.byte	0x04, 0x12
        /*010a*/ 	.short	(.L_45 - .L_44)
	.align		4
.L_44:
        /*010c*/ 	.word	index@(_Z23gradientMagnitudeKernelPKiS0_Piii)
        /*0110*/ 	.word	0x00000000


	//----- nvinfo : EIATTR_MIN_STACK_SIZE
	.align		4
.L_45:
        /*0114*/ 	.byte	0x04, 0x12
        /*0116*/ 	.short	(.L_47 - .L_46)
	.align		4
.L_46:
        /*0118*/ 	.word	index@(_Z15normalizeKernelPiiiiii)
        /*011c*/ 	.word	0x00000000


	//----- nvinfo : EIATTR_MIN_STACK_SIZE
	.align		4
.L_47:
        /*0120*/ 	.byte	0x04, 0x12
        /*0122*/ 	.short	(.L_49 - .L_48)
	.align		4
.L_48:
        /*0124*/ 	.word	index@(_Z12minMaxKernelPKiiiPi)
        /*0128*/ 	.word	0x00000000


	//----- nvinfo : EIATTR_MIN_STACK_SIZE
	.align		4
.L_49:
        /*012c*/ 	.byte	0x04, 0x12
        /*012e*/ 	.short	(.L_51 - .L_50)
	.align		4
.L_50:
        /*0130*/ 	.word	index@(_Z14gaussianKerneliifPf)
        /*0134*/ 	.word	0x00000000


	//----- nvinfo : EIATTR_MIN_STACK_SIZE
	.align		4
.L_51:
        /*0138*/ 	.byte	0x04, 0x12
        /*013a*/ 	.short	(.L_53 - .L_52)
	.align		4
.L_52:
        /*013c*/ 	.word	index@(_Z16hysteresisKernelPKiPiiiiPb)
        /*0140*/ 	.word	0x00000000


	//----- nvinfo : EIATTR_MIN_STACK_SIZE
	.align		4
.L_53:
        /*0144*/ 	.byte	0x04, 0x12
        /*0146*/ 	.short	(.L_55 - .L_54)
	.align		4
.L_54:
        /*0148*/ 	.word	index@(_Z16firstEdgesKernelPKiPiiii)
        /*014c*/ 	.word	0x00000000


	//----- nvinfo : EIATTR_MIN_STACK_SIZE
	.align		4
.L_55:
        /*0150*/ 	.byte	0x04, 0x12
        /*0152*/ 	.short	(.L_57 - .L_56)
	.align		4
.L_56:
        /*0154*/ 	.word	index@(_Z23nonMaxSuppressionKernelPKiS0_S0_Piii)
        /*0158*/ 	.word	0x00000000


	//----- nvinfo : EIATTR_MIN_STACK_SIZE
	.align		4
.L_57:
        /*015c*/ 	.byte	0x04, 0x12
        /*015e*/ 	.short	(.L_59 - .L_58)
	.align		4
.L_58:
        /*0160*/ 	.word	index@(_Z17convolutionKernelPKiPiPKfiii)
        /*0164*/ 	.word	0x00000000
.L_59:


//--------------------- .nv.compat                --------------------------
	.section	.nv.compat,"",@"SHT_CUDA_COMPAT_INFO"
	.align	4
        /*0000*/ 	.byte	0x02, 0x09, 0x00, 0x00, 0x02, 0x02, 0x01, 0x00, 0x02, 0x05, 0x05, 0x00, 0x03, 0x07, 0x01, 0x01
        /*0010*/ 	.byte	0x02, 0x03, 0x00, 0x00, 0x02, 0x06, 0x01, 0x00, 0x04, 0x0b, 0x08, 0x00, 0x01, 0x00, 0x00, 0x00
        /*0020*/ 	.byte	0x00, 0x00, 0x00, 0x00


//--------------------- .nv.info._Z23gradientMagnitudeKernelPKiS0_Piii --------------------------
	.section	.nv.info._Z23gradientMagnitudeKernelPKiS0_Piii,"",@"SHT_CUDA_INFO"
	.sectionflags	@""
	.align	4


	//----- nvinfo : EIATTR_CUDA_API_VERSION
	.align		4
        /*0000*/ 	.byte	0x04, 0x37
        /*0002*/ 	.short	(.L_61 - .L_60)
.L_60:
        /*0004*/ 	.word	0x00000082


	//----- nvinfo : EIATTR_KPARAM_INFO
	.align		4
.L_61:
        /*0008*/ 	.byte	0x04, 0x17
        /*000a*/ 	.short	(.L_63 - .L_62)
.L_62:
        /*000c*/ 	.word	0x00000000
        /*0010*/ 	.short	0x0004
        /*0012*/ 	.short	0x001c
        /*0014*/ 	.byte	0x00, 0xf0, 0x11, 0x00


	//----- nvinfo : EIATTR_KPARAM_INFO
	.align		4
.L_63:
        /*0018*/ 	.byte	0x04, 0x17
        /*001a*/ 	.short	(.L_65 - .L_64)
.L_64:
        /*001c*/ 	.word	0x00000000
        /*0020*/ 	.short	0x0003
        /*0022*/ 	.short	0x0018
        /*0024*/ 	.byte	0x00, 0xf0, 0x11, 0x00


	//----- nvinfo : EIATTR_KPARAM_INFO
	.align		4
.L_65:
        /*0028*/ 	.byte	0x04, 0x17
        /*002a*/ 	.short	(.L_67 - .L_66)
.L_66:
        /*002c*/ 	.word	0x00000000
        /*0030*/ 	.short	0x0002
        /*0032*/ 	.short	0x0010
        /*0034*/ 	.byte	0x00, 0xf5, 0x21, 0x00


	//----- nvinfo : EIATTR_KPARAM_INFO
	.align		4
.L_67:
        /*0038*/ 	.byte	0x04, 0x17
        /*003a*/ 	.short	(.L_69 - .L_68)
.L_68:
        /*003c*/ 	.word	0x00000000
        /*0040*/ 	.short	0x0001
        /*0042*/ 	.short	0x0008
        /*0044*/ 	.byte	0x00, 0xf5, 0x21, 0x00


	//----- nvinfo : EIATTR_KPARAM_INFO
	.align		4
.L_69:
        /*0048*/ 	.byte	0x04, 0x17
        /*004a*/ 	.short	(.L_71 - .L_70)
.L_70:
        /*004c*/ 	.word	0x00000000
        /*0050*/ 	.short	0x0000
        /*0052*/ 	.short	0x0000
        /*0054*/ 	.byte	0x00, 0xf5, 0x21, 0x00


	//----- nvinfo : EIATTR_SPARSE_MMA_MASK
	.align		4
.L_71:
        /*0058*/ 	.byte	0x03, 0x50
        /*005a*/ 	.short	0x0000


	//----- nvinfo : EIATTR_MAXREG_COUNT
	.align		4
        /*005c*/ 	.byte	0x03, 0x1b
        /*005e*/ 	.short	0x00ff


	//----- nvinfo : EIATTR_MERCURY_ISA_VERSION
	.align		4
        /*0060*/ 	.byte	0x03, 0x5f
        /*0062*/ 	.short	0x0101


	//----- nvinfo : EIATTR_VRC_CTA_INIT_COUNT
	.align		4
        /*0064*/ 	.byte	0x02, 0x4a
	.zero		1
	.zero		1


	//----- nvinfo : EIATTR_EXIT_INSTR_OFFSETS
	.align		4
        /*0068*/ 	.byte	0x04, 0x1c
        /*006a*/ 	.short	(.L_73 - .L_72)


	//   ....[0]....
.L_72:
        /*006c*/ 	.word	0x00000100


	//   ....[1]....
        /*0070*/ 	.word	0x000003b0


	//----- nvinfo : EIATTR_CRS_STACK_SIZE
	.align		4
.L_73:
        /*0074*/ 	.byte	0x04, 0x1e
        /*0076*/ 	.short	(.L_75 - .L_74)
.L_74:
        /*0078*/ 	.word	0x00000000


	//----- nvinfo : EIATTR_CBANK_PARAM_SIZE
	.align		4
.L_75:
        /*007c*/ 	.byte	0x03, 0x19
        /*007e*/ 	.short	0x0020


	//----- nvinfo : EIATTR_PARAM_CBANK
	.align		4
        /*0080*/ 	.byte	0x04, 0x0a
        /*0082*/ 	.short	(.L_77 - .L_76)
	.align		4
.L_76:
        /*0084*/ 	.word	index@(.nv.constant0._Z23gradientMagnitudeKernelPKiS0_Piii)
        /*0088*/ 	.short	0x0380
        /*008a*/ 	.short	0x0020


	//----- nvinfo : EIATTR_SW_WAR
	.align		4
.L_77:
        /*008c*/ 	.byte	0x04, 0x36
        /*008e*/ 	.short	(.L_79 - .L_78)
.L_78:
        /*0090*/ 	.word	0x00000008
.L_79:


//--------------------- .nv.info._Z15normalizeKernelPiiiiii --------------------------
	.section	.nv.info._Z15normalizeKernelPiiiiii,"",@"SHT_CUDA_INFO"
	.sectionflags	@""
	.align	4


	//----- nvinfo : EIATTR_CUDA_API_VERSION
	.align		4
        /*0000*/ 	.byte	0x04, 0x37
        /*0002*/ 	.short	(.L_81 - .L_80)
.L_80:
        /*0004*/ 	.word	0x00000082


	//----- nvinfo : EIATTR_KPARAM_INFO
	.align		4
.L_81:
        /*0008*/ 	.byte	0x04, 0x17
        /*000a*/ 	.short	(.L_83 - .L_82)
.L_82:
        /*000c*/ 	.word	0x00000000
        /*0010*/ 	.short	0x0005
        /*0012*/ 	.short	0x0018
        /*0014*/ 	.byte	0x00, 0xf0, 0x11, 0x00


	//----- nvinfo : EIATTR_KPARAM_INFO
	.align		4
.L_83:
        /*0018*/ 	.byte	0x04, 0x17
        /*001a*/ 	.short	(.L_85 - .L_84)
.L_84:
        /*001c*/ 	.word	0x00000000
        /*0020*/ 	.short	0x0004
        /*0022*/ 	.short	0x0014
        /*0024*/ 	.byte	0x00, 0xf0, 0x11, 0x00


	//----- nvinfo : EIATTR_KPARAM_INFO
	.align		4
.L_85:
        /*0028*/ 	.byte	0x04, 0x17
        /*002a*/ 	.short	(.L_87 - .L_86)
.L_86:
        /*002c*/ 	.word	0x00000000
        /*0030*/ 	.short	0x0003
        /*0032*/ 	.short	0x0010
        /*0034*/ 	.byte	0x00, 0xf0, 0x11, 0x00


	//----- nvinfo : EIATTR_KPARAM_INFO
	.align		4
.L_87:
        /*0038*/ 	.byte	0x04, 0x17
        /*003a*/ 	.short	(.L_89 - .L_88)
.L_88:
        /*003c*/ 	.word	0x00000000
        /*0040*/ 	.short	0x0002
        /*0042*/ 	.short	0x000c
        /*0044*/ 	.byte	0x00, 0xf0, 0x11, 0x00


	//----- nvinfo : EIATTR_KPARAM_INFO
	.align		4
.L_89:
        /*0048*/ 	.byte	0x04, 0x17
        /*004a*/ 	.short	(.L_91 - .L_90)
.L_90:
        /*004c*/ 	.word	0x00000000
        /*0050*/ 	.short	0x0001
        /*0052*/ 	.short	0x0008
        /*0054*/ 	.byte	0x00, 0xf0, 0x11, 0x00


	//----- nvinfo : EIATTR_KPARAM_INFO
	.align		4
.L_91:
        /*0058*/ 	.byte	0x04, 0x17
        /*005a*/ 	.short	(.L_93 - .L_92)
.L_92:
        /*005c*/ 	.word	0x00000000
        /*0060*/ 	.short	0x0000
        /*0062*/ 	.short	0x0000
        /*0064*/ 	.byte	0x00, 0xf5, 0x21, 0x00


	//----- nvinfo : EIATTR_SPARSE_MMA_MASK
	.align		4
.L_93:
        /*0068*/ 	.byte	0x03, 0x50
        /*006a*/ 	.short	0x0000


	//----- nvinfo : EIATTR_MAXREG_COUNT
	.align		4
        /*006c*/ 	.byte	0x03, 0x1b
        /*006e*/ 	.short	0x00ff


	//----- nvinfo : EIATTR_MERCURY_ISA_VERSION
	.align		4
        /*0070*/ 	.byte	0x03, 0x5f
        /*0072*/ 	.short	0x0101


	//----- nvinfo : EIATTR_VRC_CTA_INIT_COUNT
	.align		4
        /*0074*/ 	.byte	0x02, 0x4a
	.zero		1
	.zero		1


	//----- nvinfo : EIATTR_EXIT_INSTR_OFFSETS
	.align		4
        /*0078*/ 	.byte	0x04, 0x1c
        /*007a*/ 	.short	(.L_95 - .L_94)


	//   ....[0]....
.L_94:
        /*007c*/ 	.word	0x00000130


	//   ....[1]....
        /*0080*/ 	.word	0x00000300


	//----- nvinfo : EIATTR_CRS_STACK_SIZE
	.align		4
.L_95:
        /*0084*/ 	.byte	0x04, 0x1e
        /*0086*/ 	.short	(.L_97 - .L_96)
.L_96:
        /*0088*/ 	.word	0x00000000


	//----- nvinfo : EIATTR_CBANK_PARAM_SIZE
	.align		4
.L_97:
        /*008c*/ 	.byte	0x03, 0x19
        /*008e*/ 	.short	0x001c


	//----- nvinfo : EIATTR_PARAM_CBANK
	.align		4
        /*0090*/ 	.byte	0x04, 0x0a
        /*0092*/ 	.short	(.L_99 - .L_98)
	.align		4
.L_98:
        /*0094*/ 	.word	index@(.nv.constant0._Z15normalizeKernelPiiiiii)
        /*0098*/ 	.short	0x0380
        /*009a*/ 	.short	0x001c


	//----- nvinfo : EIATTR_SW_WAR
	.align		4
.L_99:
        /*009c*/ 	.byte	0x04, 0x36
        /*009e*/ 	.short	(.L_101 - .L_100)
.L_100:
        /*00a0*/ 	.word	0x00000008
.L_101:


//--------------------- .nv.info._Z12minMaxKernelPKiiiPi --------------------------
	.section	.nv.info._Z12minMaxKernelPKiiiPi,"",@"SHT_CUDA_INFO"
	.sectionflags	@""
	.align	4


	//----- nvinfo : EIATTR_CUDA_API_VERSION
	.align		4
        /*0000*/ 	.byte	0x04, 0x37
        /*0002*/ 	.short	(.L_103 - .L_102)
.L_102:
        /*0004*/ 	.word	0x00000082


	//----- nvinfo : EIATTR_KPARAM_INFO
	.align		4
.L_103:
        /*0008*/ 	.byte	0x04, 0x17
        /*000a*/ 	.short	(.L_105 - .L_104)
.L_104:
        /*000c*/ 	.word	0x00000000
        /*0010*/ 	.short	0x0003
        /*0012*/ 	.short	0x0010
        /*0014*/ 	.byte	0x00, 0xf5, 0x21, 0x00


	//----- nvinfo : EIATTR_KPARAM_INFO
	.align		4
.L_105:
        /*0018*/ 	.byte	0x04, 0x17
        /*001a*/ 	.short	(.L_107 - .L_106)
.L_106:
        /*001c*/ 	.word	0x00000000
        /*0020*/ 	.short	0x0002
        /*0022*/ 	.short	0x000c
        /*0024*/ 	.byte	0x00, 0xf0, 0x11, 0x00


	//----- nvinfo : EIATTR_KPARAM_INFO
	.align		4
.L_107:
        /*0028*/ 	.byte	0x04, 0x17
        /*002a*/ 	.short	(.L_109 - .L_108)
.L_108:
        /*002c*/ 	.word	0x00000000
        /*0030*/ 	.short	0x0001
        /*0032*/ 	.short	0x0008
        /*0034*/ 	.byte	0x00, 0xf0, 0x11, 0x00


	//----- nvinfo : EIATTR_KPARAM_INFO
	.align		4
.L_109:
        /*0038*/ 	.byte	0x04, 0x17
        /*003a*/ 	.short	(.L_111 - .L_110)
.L_110:
        /*003c*/ 	.word	0x00000000
        /*0040*/ 	.short	0x0000
        /*0042*/ 	.short	0x0000
        /*0044*/ 	.byte	0x00, 0xf5, 0x21, 0x00


	//----- nvinfo : EIATTR_SPARSE_MMA_MASK
	.align		4
.L_111:
        /*0048*/ 	.byte	0x03, 0x50
        /*004a*/ 	.short	0x0000


	//----- nvinfo : EIATTR_MAXREG_COUNT
	.align		4
        /*004c*/ 	.byte	0x03, 0x1b
        /*004e*/ 	.short	0x00ff


	//----- nvinfo : EIATTR_NUM_BARRIERS
	.align		4
        /*0050*/ 	.byte	0x02, 0x4c
        /*0052*/ 	.byte	0x01
	.zero		1


	//----- nvinfo : EIATTR_MERCURY_ISA_VERSION
	.align		4
        /*0054*/ 	.byte	0x03, 0x5f
        /*0056*/ 	.short	0x0101


	//----- nvinfo : EIATTR_VRC_CTA_INIT_COUNT
	.align		4
        /*0058*/ 	.byte	0x02, 0x4a
	.zero		1
	.zero		1


	//----- nvinfo : EIATTR_EXIT_INSTR_OFFSETS
	.align		4
        /*005c*/ 	.byte	0x04, 0x1c
        /*005e*/ 	.short	(.L_113 - .L_112)


	//   ....[0]....
.L_112:
        /*0060*/ 	.word	0x00000360


	//   ....[1]....
        /*0064*/ 	.word	0x00000440


	//----- nvinfo : EIATTR_CRS_STACK_SIZE
	.align		4
.L_113:
        /*0068*/ 	.byte	0x04, 0x1e
        /*006a*/ 	.short	(.L_115 - .L_114)
.L_114:
        /*006c*/ 	.word	0x00000000


	//----- nvinfo : EIATTR_CBANK_PARAM_SIZE
	.align		4
.L_115:
        /*0070*/ 	.byte	0x03, 0x19
        /*0072*/ 	.short	0x0018


	//----- nvinfo : EIATTR_PARAM_CBANK
	.align		4
        /*0074*/ 	.byte	0x04, 0x0a
        /*0076*/ 	.short	(.L_117 - .L_116)
	.align		4
.L_116:
        /*0078*/ 	.word	index@(.nv.constant0._Z12minMaxKernelPKiiiPi)
        /*007c*/ 	.short	0x0380
        /*007e*/ 	.short	0x0018


	//----- nvinfo : EIATTR_SW_WAR
	.align		4
.L_117:
        /*0080*/ 	.byte	0x04, 0x36
        /*0082*/ 	.short	(.L_119 - .L_118)
.L_118:
        /*0084*/ 	.word	0x00000008
.L_119:


//--------------------- .nv.info._Z14gaussianKerneliifPf --------------------------
	.section	.nv.info._Z14gaussianKerneliifPf,"",@"SHT_CUDA_INFO"
	.sectionflags	@""
	.align	4


	//----- nvinfo : EIATTR_CUDA_API_VERSION
	.align		4
        /*0000*/ 	.byte	0x04, 0x37
        /*0002*/ 	.short	(.L_121 - .L_120)
.L_120:
        /*0004*/ 	.word	0x00000082


	//----- nvinfo : EIATTR_KPARAM_INFO
	.align		4
.L_121:
        /*0008*/ 	.byte	0x04, 0x17
        /*000a*/ 	.short	(.L_123 - .L_122)
.L_122:
        /*000c*/ 	.word	0x00000000
        /*0010*/ 	.short	0x0003
        /*0012*/ 	.short	0x0010
        /*0014*/ 	.byte	0x00, 0xf5, 0x21, 0x00


	//----- nvinfo : EIATTR_KPARAM_INFO
	.align		4
.L_123:
        /*0018*/ 	.byte	0x04, 0x17
        /*001a*/ 	.short	(.L_125 - .L_124)
.L_124:
        /*001c*/ 	.word	0x00000000
        /*0020*/ 	.short	0x0002
        /*0022*/ 	.short	0x0008
        /*0024*/ 	.byte	0x00, 0xf0, 0x11, 0x00


	//----- nvinfo : EIATTR_KPARAM_INFO
	.align		4
.L_125:
        /*0028*/ 	.byte	0x04, 0x17
        /*002a*/ 	.short	(.L_127 - .L_126)
.L_126:
        /*002c*/ 	.word	0x00000000
        /*0030*/ 	.short	0x0001
        /*0032*/ 	.short	0x0004
        /*0034*/ 	.byte	0x00, 0xf0, 0x11, 0x00


	//----- nvinfo : EIATTR_KPARAM_INFO
	.align		4
.L_127:
        /*0038*/ 	.byte	0x04, 0x17
        /*003a*/ 	.short	(.L_129 - .L_128)
.L_128:
        /*003c*/ 	.word	0x00000000
        /*0040*/ 	.short	0x0000
        /*0042*/ 	.short	0x0000
        /*0044*/ 	.byte	0x00, 0xf0, 0x11, 0x00


	//----- nvinfo : EIATTR_SPARSE_MMA_MASK
	.align		4
.L_129:
        /*0048*/ 	.byte	0x03, 0x50
        /*004a*/ 	.short	0x0000


	//----- nvinfo : EIATTR_MAXREG_COUNT
	.align		4
        /*004c*/ 	.byte	0x03, 0x1b
        /*004e*/ 	.short	0x00ff


	//----- nvinfo : EIATTR_MERCURY_ISA_VERSION
	.align		4
        /*0050*/ 	.byte	0x03, 0x5f
        /*0052*/ 	.short	0x0101


	//----- nvinfo : EIATTR_VRC_CTA_INIT_COUNT
	.align		4
        /*0054*/ 	.byte	0x02, 0x4a
	.zero		1
	.zero		1


	//----- nvinfo : EIATTR_EXIT_INSTR_OFFSETS
	.align		4
        /*0058*/ 	.byte	0x04, 0x1c
        /*005a*/ 	.short	(.L_131 - .L_130)


	//   ....[0]....
.L_130:
        /*005c*/ 	.word	0x00000080


	//   ....[1]....
        /*0060*/ 	.word	0x00001120


	//----- nvinfo : EIATTR_CRS_STACK_SIZE
	.align		4
.L_131:
        /*0064*/ 	.byte	0x04, 0x1e
        /*0066*/ 	.short	(.L_133 - .L_132)
.L_132:
        /*0068*/ 	.word	0x00000000


	//----- nvinfo : EIATTR_CBANK_PARAM_SIZE
	.align		4
.L_133:
        /*006c*/ 	.byte	0x03, 0x19
        /*006e*/ 	.short	0x0018


	//----- nvinfo : EIATTR_PARAM_CBANK
	.align		4
        /*0070*/ 	.byte	0x04, 0x0a
        /*0072*/ 	.short	(.L_135 - .L_134)
	.align		4
.L_134:
        /*0074*/ 	.word	index@(.nv.constant0._Z14gaussianKerneliifPf)
        /*0078*/ 	.short	0x0380
        /*007a*/ 	.short	0x0018


	//----- nvinfo : EIATTR_SW_WAR
	.align		4
.L_135:
        /*007c*/ 	.byte	0x04, 0x36
        /*007e*/ 	.short	(.L_137 - .L_136)
.L_136:
        /*0080*/ 	.word	0x00000008
.L_137:


//--------------------- .nv.info._Z16hysteresisKernelPKiPiiiiPb --------------------------
	.section	.nv.info._Z16hysteresisKernelPKiPiiiiPb,"",@"SHT_CUDA_INFO"
	.sectionflags	@""
	.align	4


	//----- nvinfo : EIATTR_CUDA_API_VERSION
	.align		4
        /*0000*/ 	.byte	0x04, 0x37
        /*0002*/ 	.short	(.L_139 - .L_138)
.L_138:
        /*0004*/ 	.word	0x00000082


	//----- nvinfo : EIATTR_KPARAM_INFO
	.align		4
.L_139:
        /*0008*/ 	.byte	0x04, 0x17
        /*000a*/ 	.short	(.L_141 - .L_140)
.L_140:
        /*000c*/ 	.word	0x00000000
        /*0010*/ 	.short	0x0005
        /*0012*/ 	.short	0x0020
        /*0014*/ 	.byte	0x00, 0xf5, 0x21, 0x00


	//----- nvinfo : EIATTR_KPARAM_INFO
	.align		4
.L_141:
        /*0018*/ 	.byte	0x04, 0x17
        /*001a*/ 	.short	(.L_143 - .L_142)
.L_142:
        /*001c*/ 	.word	0x00000000
        /*0020*/ 	.short	0x0004
        /*0022*/ 	.short	0x0018
        /*0024*/ 	.byte	0x00, 0xf0, 0x11, 0x00


	//----- nvinfo : EIATTR_KPARAM_INFO
	.align		4
.L_143:
        /*0028*/ 	.byte	0x04, 0x17
        /*002a*/ 	.short	(.L_145 - .L_144)
.L_144:
        /*002c*/ 	.word	0x00000000
        /*0030*/ 	.short	0x0003
        /*0032*/ 	.short	0x0014
        /*0034*/ 	.byte	0x00, 0xf0, 0x11, 0x00


	//----- nvinfo : EIATTR_KPARAM_INFO
	.align		4
.L_145:
        /*0038*/ 	.byte	0x04, 0x17
        /*003a*/ 	.short	(.L_147 - .L_146)
.L_146:
        /*003c*/ 	.word	0x00000000
        /*0040*/ 	.short	0x0002
        /*0042*/ 	.short	0x0010
        /*0044*/ 	.byte	0x00, 0xf0, 0x11, 0x00


	//----- nvinfo : EIATTR_KPARAM_INFO
	.align		4
.L_147:
        /*0048*/ 	.byte	0x04, 0x17
        /*004a*/ 	.short	(.L_149 - .L_148)
.L_148:
        /*004c*/ 	.word	0x00000000
        /*0050*/ 	.short	0x0001
        /*0052*/ 	.short	0x0008
        /*0054*/ 	.byte	0x00, 0xf5, 0x21, 0x00


	//----- nvinfo : EIATTR_KPARAM_INFO
	.align		4
.L_149:
        /*0058*/ 	.byte	0x04, 0x17
        /*005a*/ 	.short	(.L_151 - .L_150)
.L_150:
        /*005c*/ 	.word	0x00000000
        /*0060*/ 	.short	0x0000
        /*0062*/ 	.short	0x0000
        /*0064*/ 	.byte	0x00, 0xf5, 0x21, 0x00


	//----- nvinfo : EIATTR_SPARSE_MMA_MASK
	.align		4
.L_151:
        /*0068*/ 	.byte	0x03, 0x50
        /*006a*/ 	.short	0x0000


	//----- nvinfo : EIATTR_MAXREG_COUNT
	.align		4
        /*006c*/ 	.byte	0x03, 0x1b
        /*006e*/ 	.short	0x00ff


	//----- nvinfo : EIATTR_MERCURY_ISA_VERSION
	.align		4
        /*0070*/ 	.byte	0x03, 0x5f
        /*0072*/ 	.short	0x0101


	//----- nvinfo : EIATTR_VRC_CTA_INIT_COUNT
	.align		4
        /*0074*/ 	.byte	0x02, 0x4a
	.zero		1
	.zero		1


	//----- nvinfo : EIATTR_EXIT_INSTR_OFFSETS
	.align		4
        /*0078*/ 	.byte	0x04, 0x1c
        /*007a*/ 	.short	(.L_153 - .L_152)


	//   ....[0]....
.L_152:
        /*007c*/ 	.word	0x00000100


	//   ....[1]....
        /*0080*/ 	.word	0x00000180


	//   ....[2]....
        /*0084*/ 	.word	0x000001d0


	//   ....[3]....
        /*0088*/ 	.word	0x00000400


	//----- nvinfo : EIATTR_CRS_STACK_SIZE
	.align		4
.L_153:
        /*008c*/ 	.byte	0x04, 0x1e
        /*008e*/ 	.short	(.L_155 - .L_154)
.L_154:
        /*0090*/ 	.word	0x00000000


	//----- nvinfo : EIATTR_CBANK_PARAM_SIZE
	.align		4
.L_155:
        /*0094*/ 	.byte	0x03, 0x19
        /*0096*/ 	.short	0x0028


	//----- nvinfo : EIATTR_PARAM_CBANK
	.align		4
        /*0098*/ 	.byte	0x04, 0x0a
        /*009a*/ 	.short	(.L_157 - .L_156)
	.align		4
.L_156:
        /*009c*/ 	.word	index@(.nv.constant0._Z16hysteresisKernelPKiPiiiiPb)
        /*00a0*/ 	.short	0x0380
        /*00a2*/ 	.short	0x0028


	//----- nvinfo : EIATTR_SW_WAR
	.align		4
.L_157:
        /*00a4*/ 	.byte	0x04, 0x36
        /*00a6*/ 	.short	(.L_159 - .L_158)
.L_158:
        /*00a8*/ 	.word	0x00000008
.L_159:


//--------------------- .nv.info._Z16firstEdgesKernelPKiPiiii --------------------------
	.section	.nv.info._Z16firstEdgesKernelPKiPiiii,"",@"SHT_CUDA_INFO"
	.sectionflags	@""
	.align	4


	//----- nvinfo : EIATTR_CUDA_API_VERSION
	.align		4
        /*0000*/ 	.byte	0x04, 0x37
        /*0002*/ 	.short	(.L_161 - .L_160)
.L_160:
        /*0004*/ 	.word	0x00000082


	//----- nvinfo : EIATTR_KPARAM_INFO
	.align		4
.L_161:
        /*0008*/ 	.byte	0x04, 0x17
        /*000a*/ 	.short	(.L_163 - .L_162)
.L_162:
        /*000c*/ 	.word	0x00000000
        /*0010*/ 	.short	0x0004
        /*0012*/ 	.short	0x0018
        /*0014*/ 	.byte	0x00, 0xf0, 0x11, 0x00


	//----- nvinfo : EIATTR_KPARAM_INFO
	.align		4
.L_163:
        /*0018*/ 	.byte	0x04, 0x17
        /*001a*/ 	.short	(.L_165 - .L_164)
.L_164:
        /*001c*/ 	.word	0x00000000
        /*0020*/ 	.short	0x0003
        /*0022*/ 	.short	0x0014
        /*0024*/ 	.byte	0x00, 0xf0, 0x11, 0x00


	//----- nvinfo : EIATTR_KPARAM_INFO
	.align		4
.L_165:
        /*0028*/ 	.byte	0x04, 0x17
        /*002a*/ 	.short	(.L_167 - .L_166)
.L_166:
        /*002c*/ 	.word	0x00000000
        /*0030*/ 	.short	0x0002
        /*0032*/ 	.short	0x0010
        /*0034*/ 	.byte	0x00, 0xf0, 0x11, 0x00


	//----- nvinfo : EIATTR_KPARAM_INFO
	.align		4
.L_167:
        /*0038*/ 	.byte	0x04, 0x17
        /*003a*/ 	.short	(.L_169 - .L_168)
.L_168:
        /*003c*/ 	.word	0x00000000
        /*0040*/ 	.short	0x0001
        /*0042*/ 	.short	0x0008
        /*0044*/ 	.byte	0x00, 0xf5, 0x21, 0x00


	//----- nvinfo : EIATTR_KPARAM_INFO
	.align		4
.L_169:
        /*0048*/ 	.byte	0x04, 0x17
        /*004a*/ 	.short	(.L_171 - .L_170)
.L_170:
        /*004c*/ 	.word	0x00000000
        /*0050*/ 	.short	0x0000
        /*0052*/ 	.short	0x0000
        /*0054*/ 	.byte	0x00, 0xf5, 0x21, 0x00


	//----- nvinfo : EIATTR_SPARSE_MMA_MASK
	.align		4
.L_171:
        /*0058*/ 	.byte	0x03, 0x50
        /*005a*/ 	.short	0x0000


	//----- nvinfo : EIATTR_MAXREG_COUNT
	.align		4
        /*005c*/ 	.byte	0x03, 0x1b
        /*005e*/ 	.short	0x00ff


	//----- nvinfo : EIATTR_MERCURY_ISA_VERSION
	.align		4
        /*0060*/ 	.byte	0x03, 0x5f
        /*0062*/ 	.short	0x0101


	//----- nvinfo : EIATTR_VRC_CTA_INIT_COUNT
	.align		4
        /*0064*/ 	.byte	0x02, 0x4a
	.zero		1
	.zero		1


	//----- nvinfo : EIATTR_EXIT_INSTR_OFFSETS
	.align		4
        /*0068*/ 	.byte	0x04, 0x1c
        /*006a*/ 	.short	(.L_173 - .L_172)


	//   ....[0]....
.L_172:
        /*006c*/ 	.word	0x00000100


	//   ....[1]....
        /*0070*/ 	.word	0x000001c0


	//----- nvinfo : EIATTR_CBANK_PARAM_SIZE
	.align		4
.L_173:
        /*0074*/ 	.byte	0x03, 0x19
        /*0076*/ 	.short	0x001c


	//----- nvinfo : EIATTR_PARAM_CBANK
	.align		4
        /*0078*/ 	.byte	0x04, 0x0a
        /*007a*/ 	.short	(.L_175 - .L_174)
	.align		4
.L_174:
        /*007c*/ 	.word	index@(.nv.constant0._Z16firstEdgesKernelPKiPiiii)
        /*0080*/ 	.short	0x0380
        /*0082*/ 	.short	0x001c


	//----- nvinfo : EIATTR_SW_WAR
	.align		4
.L_175:
        /*0084*/ 	.byte	0x04, 0x36
        /*0086*/ 	.short	(.L_177 - .L_176)
.L_176:
        /*0088*/ 	.word	0x00000008
.L_177:


//--------------------- .nv.info._Z23nonMaxSuppressionKernelPKiS0_S0_Piii --------------------------
	.section	.nv.info._Z23nonMaxSuppressionKernelPKiS0_S0_Piii,"",@"SHT_CUDA_INFO"
	.sectionflags	@""
	.align	4


	//----- nvinfo : EIATTR_CUDA_API_VERSION
	.align		4
        /*0000*/ 	.byte	0x04, 0x37
        /*0002*/ 	.short	(.L_179 - .L_178)
.L_178:
        /*0004*/ 	.word	0x00000082


	//----- nvinfo : EIATTR_KPARAM_INFO
	.align		4
.L_179:
        /*0008*/ 	.byte	0x04, 0x17
        /*000a*/ 	.short	(.L_181 - .L_180)
.L_180:
        /*000c*/ 	.word	0x00000000
        /*0010*/ 	.short	0x0005
        /*0012*/ 	.short	0x0024
        /*0014*/ 	.byte	0x00, 0xf0, 0x11, 0x00


	//----- nvinfo : EIATTR_KPARAM_INFO
	.align		4
.L_181:
        /*0018*/ 	.byte	0x04, 0x17
        /*001a*/ 	.short	(.L_183 - .L_182)
.L_182:
        /*001c*/ 	.word	0x00000000
        /*0020*/ 	.short	0x0004
        /*0022*/ 	.short	0x0020
        /*0024*/ 	.byte	0x00, 0xf0, 0x11, 0x00


	//----- nvinfo : EIATTR_KPARAM_INFO
	.align		4
.L_183:
        /*0028*/ 	.byte	0x04, 0x17
        /*002a*/ 	.short	(.L_185 - .L_184)
.L_184:
        /*002c*/ 	.word	0x00000000
        /*0030*/ 	.short	0x0003
        /*0032*/ 	.short	0x0018
        /*0034*/ 	.byte	0x00, 0xf5, 0x21, 0x00


	//----- nvinfo : EIATTR_KPARAM_INFO
	.align		4
.L_185:
        /*0038*/ 	.byte	0x04, 0x17
        /*003a*/ 	.short	(.L_187 - .L_186)
.L_186:
        /*003c*/ 	.word	0x00000000
        /*0040*/ 	.short	0x0002
        /*0042*/ 	.short	0x0010
        /*0044*/ 	.byte	0x00, 0xf5, 0x21, 0x00


	//----- nvinfo : EIATTR_KPARAM_INFO
	.align		4
.L_187:
        /*0048*/ 	.byte	0x04, 0x17
        /*004a*/ 	.short	(.L_189 - .L_188)
.L_188:
        /*004c*/ 	.word	0x00000000
        /*0050*/ 	.short	0x0001
        /*0052*/ 	.short	0x0008
        /*0054*/ 	.byte	0x00, 0xf5, 0x21, 0x00


	//----- nvinfo : EIATTR_KPARAM_INFO
	.align		4
.L_189:
        /*0058*/ 	.byte	0x04, 0x17
        /*005a*/ 	.short	(.L_191 - .L_190)
.L_190:
        /*005c*/ 	.word	0x00000000
        /*0060*/ 	.short	0x0000
        /*0062*/ 	.short	0x0000
        /*0064*/ 	.byte	0x00, 0xf5, 0x21, 0x00


	//----- nvinfo : EIATTR_SPARSE_MMA_MASK
	.align		4
.L_191:
        /*0068*/ 	.byte	0x03, 0x50
        /*006a*/ 	.short	0x0000


	//----- nvinfo : EIATTR_MAXREG_COUNT
	.align		4
        /*006c*/ 	.byte	0x03, 0x1b
        /*006e*/ 	.short	0x00ff


	//----- nvinfo : EIATTR_MERCURY_ISA_VERSION
	.align		4
        /*0070*/ 	.byte	0x03, 0x5f
        /*0072*/ 	.short	0x0101


	//----- nvinfo : EIATTR_VRC_CTA_INIT_COUNT
	.align		4
        /*0074*/ 	.byte	0x02, 0x4a
	.zero		1
	.zero		1


	//----- nvinfo : EIATTR_EXIT_INSTR_OFFSETS
	.align		4
        /*0078*/ 	.byte	0x04, 0x1c
        /*007a*/ 	.short	(.L_193 - .L_192)


	//   ....[0]....
.L_192:
        /*007c*/ 	.word	0x00000100


	//   ....[1]....
        /*0080*/ 	.word	0x00000d90


	//   ....[2]....
        /*0084*/ 	.word	0x00000de0


	//----- nvinfo : EIATTR_CRS_STACK_SIZE
	.align		4
.L_193:
        /*0088*/ 	.byte	0x04, 0x1e
        /*008a*/ 	.short	(.L_195 - .L_194)
.L_194:
        /*008c*/ 	.word	0x00000000


	//----- nvinfo : EIATTR_CBANK_PARAM_SIZE
	.align		4
.L_195:
        /*0090*/ 	.byte	0x03, 0x19
        /*0092*/ 	.short	0x0028


	//----- nvinfo : EIATTR_PARAM_CBANK
	.align		4
        /*0094*/ 	.byte	0x04, 0x0a
        /*0096*/ 	.short	(.L_197 - .L_196)
	.align		4
.L_196:
        /*0098*/ 	.word	index@(.nv.constant0._Z23nonMaxSuppressionKernelPKiS0_S0_Piii)
        /*009c*/ 	.short	0x0380
        /*009e*/ 	.short	0x0028


	//----- nvinfo : EIATTR_SW_WAR
	.align		4
.L_197:
        /*00a0*/ 	.byte	0x04, 0x36
        /*00a2*/ 	.short	(.L_199 - .L_198)
.L_198:
        /*00a4*/ 	.word	0x00000008
.L_199:


//--------------------- .nv.info._Z17convolutionKernelPKiPiPKfiii --------------------------
	.section	.nv.info._Z17convolutionKernelPKiPiPKfiii,"",@"SHT_CUDA_INFO"
	.sectionflags	@""
	.align	4


	//----- nvinfo : EIATTR_CUDA_API_VERSION
	.align		4
        /*0000*/ 	.byte	0x04, 0x37
        /*0002*/ 	.short	(.L_201 - .L_200)
.L_200:
        /*0004*/ 	.word	0x00000082


	//----- nvinfo : EIATTR_KPARAM_INFO
	.align		4
.L_201:
        /*0008*/ 	.byte	0x04, 0x17
        /*000a*/ 	.short	(.L_203 - .L_202)
.L_202:
        /*000c*/ 	.word	0x00000000
        /*0010*/ 	.short	0x0005
        /*0012*/ 	.short	0x0020
        /*0014*/ 	.byte	0x00, 0xf0, 0x11, 0x00


	//----- nvinfo : EIATTR_KPARAM_INFO
	.align		4
.L_203:
        /*0018*/ 	.byte	0x04, 0x17
        /*001a*/ 	.short	(.L_205 - .L_204)
.L_204:
        /*001c*/ 	.word	0x00000000
        /*0020*/ 	.short	0x0004
        /*0022*/ 	.short	0x001c
        /*0024*/ 	.byte	0x00, 0xf0, 0x11, 0x00


	//----- nvinfo : EIATTR_KPARAM_INFO
	.align		4
.L_205:
        /*0028*/ 	.byte	0x04, 0x17
        /*002a*/ 	.short	(.L_207 - .L_206)
.L_206:
        /*002c*/ 	.word	0x00000000
        /*0030*/ 	.short	0x0003
        /*0032*/ 	.short	0x0018
        /*0034*/ 	.byte	0x00, 0xf0, 0x11, 0x00


	//----- nvinfo : EIATTR_KPARAM_INFO
	.align		4
.L_207:
        /*0038*/ 	.byte	0x04, 0x17
        /*003a*/ 	.short	(.L_209 - .L_208)
.L_208:
        /*003c*/ 	.word	0x00000000
        /*0040*/ 	.short	0x0002
        /*0042*/ 	.short	0x0010
        /*0044*/ 	.byte	0x00, 0xf5, 0x21, 0x00


	//----- nvinfo : EIATTR_KPARAM_INFO
	.align		4
.L_209:
        /*0048*/ 	.byte	0x04, 0x17
        /*004a*/ 	.short	(.L_211 - .L_210)
.L_210:
        /*004c*/ 	.word	0x00000000
        /*0050*/ 	.short	0x0001
        /*0052*/ 	.short	0x0008
        /*0054*/ 	.byte	0x00, 0xf5, 0x21, 0x00


	//----- nvinfo : EIATTR_KPARAM_INFO
	.align		4
.L_211:
        /*0058*/ 	.byte	0x04, 0x17
        /*005a*/ 	.short	(.L_213 - .L_212)
.L_212:
        /*005c*/ 	.word	0x00000000
        /*0060*/ 	.short	0x0000
        /*0062*/ 	.short	0x0000
        /*0064*/ 	.byte	0x00, 0xf5, 0x21, 0x00


	//----- nvinfo : EIATTR_SPARSE_MMA_MASK
	.align		4
.L_213:
        /*0068*/ 	.byte	0x03, 0x50
        /*006a*/ 	.short	0x0000


	//----- nvinfo : EIATTR_MAXREG_COUNT
	.align		4
        /*006c*/ 	.byte	0x03, 0x1b
        /*006e*/ 	.short	0x00ff


	//----- nvinfo : EIATTR_MERCURY_ISA_VERSION
	.align		4
        /*0070*/ 	.byte	0x03, 0x5f
        /*0072*/ 	.short	0x0101


	//----- nvinfo : EIATTR_VRC_CTA_INIT_COUNT
	.align		4
        /*0074*/ 	.byte	0x02, 0x4a
	.zero		1
	.zero		1


	//----- nvinfo : EIATTR_EXIT_INSTR_OFFSETS
	.align		4
        /*0078*/ 	.byte	0x04, 0x1c
        /*007a*/ 	.short	(.L_215 - .L_214)


	//   ....[0]....
.L_214:
        /*007c*/ 	.word	0x00000140


	//   ....[1]....
        /*0080*/ 	.word	0x000009d0


	//----- nvinfo : EIATTR_CBANK_PARAM_SIZE
	.align		4
.L_215:
        /*0084*/ 	.byte	0x03, 0x19
        /*0086*/ 	.short	0x0024


	//----- nvinfo : EIATTR_PARAM_CBANK
	.align		4
        /*0088*/ 	.byte	0x04, 0x0a
        /*008a*/ 	.short	(.L_217 - .L_216)
	.align		4
.L_216:
        /*008c*/ 	.word	index@(.nv.constant0._Z17convolutionKernelPKiPiPKfiii)
        /*0090*/ 	.short	0x0380
        /*0092*/ 	.short	0x0024


	//----- nvinfo : EIATTR_SW_WAR
	.align		4
.L_217:
        /*0094*/ 	.byte	0x04, 0x36
        /*0096*/ 	.short	(.L_219 - .L_218)
.L_218:
        /*0098*/ 	.word	0x00000008
.L_219:


//--------------------- .nv.callgraph             --------------------------
	.section	.nv.callgraph,"",@"SHT_CUDA_CALLGRAPH"
	.align	4
	.sectionentsize	8
	.align		4
        /*0000*/ 	.word	0x00000000
	.align		4
        /*0004*/ 	.word	0xffffffff
	.align		4
        /*0008*/ 	.word	0x00000000
	.align		4
        /*000c*/ 	.word	0xfffffffe
	.align		4
        /*0010*/ 	.word	0x00000000
	.align		4
        /*0014*/ 	.word	0xfffffffd
	.align		4
        /*0018*/ 	.word	0x00000000
	.align		4
        /*001c*/ 	.word	0xfffffffc


//--------------------- .text._Z23gradientMagnitudeKernelPKiS0_Piii --------------------------
	.section	.text._Z23gradientMagnitudeKernelPKiS0_Piii,"ax",@progbits
	.align	128
        .global         _Z23gradientMagnitudeKernelPKiS0_Piii
        .type           _Z23gradientMagnitudeKernelPKiS0_Piii,@function
        .size           _Z23gradientMagnitudeKernelPKiS0_Piii,(.L_x_103 - _Z23gradientMagnitudeKernelPKiS0_Piii)
        .other          _Z23gradientMagnitudeKernelPKiS0_Piii,@"STO_CUDA_ENTRY STV_DEFAULT"
_Z23gradientMagnitudeKernelPKiS0_Piii:
.text._Z23gradientMagnitudeKernelPKiS0_Piii:
[----:B------:R-:W-:Y:S01]  /*0000*/  LDC R1, c[0x0][0x37c] ;  /* 0x0000df00ff017b82 */ /* 0x000fe20000000800 */
[----:B------:R-:W0:Y:S07]  /*0010*/  S2R R3, SR_TID.X ;  /* 0x0000000000037919 */ /* 0x000e2e0000002100 */
[----:B------:R-:W0:Y:S01]  /*0020*/  S2UR UR5, SR_CTAID.X ;  /* 0x00000000000579c3 */ /* 0x000e220000002500 */
[----:B------:R-:W1:Y:S01]  /*0030*/  LDCU.64 UR8, c[0x0][0x398] ;  /* 0x00007300ff0877ac */ /* 0x000e620008000a00 */
[----:B------:R-:W2:Y:S06]  /*0040*/  S2R R5, SR_TID.Y ;  /* 0x0000000000057919 */ /* 0x000eac0000002200 */
[----:B------:R-:W0:Y:S08]  /*0050*/  LDC R2, c[0x0][0x360] ;  /* 0x0000d800ff027b82 */ /* 0x000e300000000800 */
[----:B------:R-:W2:Y:S01]  /*0060*/  S2UR UR6, SR_CTAID.Y ;  /* 0x00000000000679c3 */ /* 0x000ea20000002600 */
[----:B-1----:R-:W-:-:S07]  /*0070*/  UIADD3 UR4, UPT, UPT, UR8, -0x1, URZ ;  /* 0xffffffff08047890 */ /* 0x002fce000fffe0ff */
[----:B------:R-:W2:Y:S01]  /*0080*/  LDC R0, c[0x0][0x364] ;  /* 0x0000d900ff007b82 */ /* 0x000ea20000000800 */
[----:B0-----:R-:W-:-:S05]  /*0090*/  IMAD R2, R2, UR5, R3 ;  /* 0x0000000502027c24 */ /* 0x001fca000f8e0203 */
[----:B------:R-:W-:Y:S01]  /*00a0*/  ISETP.GE.AND P0, PT, R2, UR4, PT ;  /* 0x0000000402007c0c */ /* 0x000fe2000bf06270 */
[----:B------:R-:W-:-:S03]  /*00b0*/  UIADD3 UR4, UPT, UPT, UR9, -0x1, URZ ;  /* 0xffffffff09047890 */ /* 0x000fc6000fffe0ff */
[----:B------:R-:W-:Y:S01]  /*00c0*/  ISETP.LT.OR P0, PT, R2, 0x1, P0 ;  /* 0x000000010200780c */ /* 0x000fe20000701670 */
[----:B--2---:R-:W-:-:S05]  /*00d0*/  IMAD R3, R0, UR6, R5 ;  /* 0x0000000600037c24 */ /* 0x004fca000f8e0205 */
[----:B------:R-:W-:-:S04]  /*00e0*/  ISETP.EQ.OR P0, PT, R3, RZ, P0 ;  /* 0x000000ff0300720c */ /* 0x000fc80000702670 */
[----:B------:R-:W-:-:S13]  /*00f0*/  ISETP.GE.OR P0, PT, R3, UR4, P0 ;  /* 0x0000000403007c0c */ /* 0x000fda0008706670 */
[----:B------:R-:W-:Y:S05]  /*0100*/  @P0 EXIT ;  /* 0x000000000000094d */ /* 0x000fea0003800000 */
[----:B------:R-:W0:Y:S01]  /*0110*/  LDC.64 R6, c[0x0][0x380] ;  /* 0x0000e000ff067b82 */ /* 0x000e220000000a00 */
[----:B------:R-:W1:Y:S01]  /*0120*/  LDCU.64 UR4, c[0x0][0x358] ;  /* 0x00006b00ff0477ac */ /* 0x000e620008000a00 */
[----:B------:R-:W-:-:S06]  /*0130*/  IMAD R2, R3, UR8, R2 ;  /* 0x0000000803027c24 */ /* 0x000fcc000f8e0202 */
[----:B------:R-:W2:Y:S01]  /*0140*/  LDC.64 R8, c[0x0][0x388] ;  /* 0x0000e200ff087b82 */ /* 0x000ea20000000a00 */
[----:B0-----:R-:W-:-:S06]  /*0150*/  IMAD.WIDE R6, R2, 0x4, R6 ;  /* 0x0000000402067825 */ /* 0x001fcc00078e0206 */
[----:B-1----:R-:W3:Y:S01]  /*0160*/  LDG.E R6, desc[UR4][R6.64] ;  /* 0x0000000406067981 */ /* 0x002ee2000c1e1900 */
[----:B--2---:R-:W-:-:S06]  /*0170*/  IMAD.WIDE R8, R2, 0x4, R8 ;  /* 0x0000000402087825 */ /* 0x004fcc00078e0208 */
[----:B------:R-:W2:Y:S01]  /*0180*/  LDG.E R8, desc[UR4][R8.64] ;  /* 0x0000000408087981 */ /* 0x000ea2000c1e1900 */
[----:B------:R-:W-:Y:S01]  /*0190*/  BSSY.RECONVERGENT B0, `(.L_x_0) ;  /* 0x0000018000007945 */ /* 0x000fe20003800200 */
[----:B---3--:R-:W-:Y:S02]  /*01a0*/  I2FP.F32.S32 R0, R6 ;  /* 0x0000000600007245 */ /* 0x008fe40000201400 */
[----:B--2---:R-:W-:-:S03]  /*01b0*/  I2FP.F32.S32 R3, R8 ;  /* 0x0000000800037245 */ /* 0x004fc60000201400 */
[----:B------:R-:W-:Y:S02]  /*01c0*/  FADD R0, |R0|, -RZ ;  /* 0x800000ff00007221 */ /* 0x000fe40000000200 */
[----:B------:R-:W-:-:S05]  /*01d0*/  FADD R11, |R3|, -RZ ;  /* 0x800000ff030b7221 */ /* 0x000fca0000000200 */
[----:B------:R-:W-:-:S04]  /*01e0*/  VIMNMX R3, PT, PT, R0, R11, !PT ;  /* 0x0000000b00037248 */ /* 0x000fc80007fe0100 */
[----:B------:R-:W-:Y:S02]  /*01f0*/  LOP3.LUT R5, R3, 0xfe000000, RZ, 0xc0, !PT ;  /* 0xfe00000003057812 */ /* 0x000fe400078ec0ff */
[----:B------:R-:W-:Y:S02]  /*0200*/  VIMNMX R4, PT, PT, R0, R11, PT ;  /* 0x0000000b00047248 */ /* 0x000fe40003fe0100 */
[----:B------:R-:W-:-:S05]  /*0210*/  LOP3.LUT R0, R5, 0x7e800000, RZ, 0x3c, !PT ;  /* 0x7e80000005007812 */ /* 0x000fca00078e3cff */
[-C--:B------:R-:W-:Y:S01]  /*0220*/  FMUL R10, R4, R0.reuse ;  /* 0x00000000040a7220 */ /* 0x080fe20000400000 */
[----:B------:R-:W-:-:S03]  /*0230*/  FMUL R0, R3, R0 ;  /* 0x0000000003007220 */ /* 0x000fc60000400000 */
[----:B------:R-:W-:-:S04]  /*0240*/  FMUL R7, R10, R10 ;  /* 0x0000000a0a077220 */ /* 0x000fc80000400000 */
[----:B------:R-:W-:-:S05]  /*0250*/  FFMA R0, R0, R0, R7 ;  /* 0x0000000000007223 */ /* 0x000fca0000000007 */
[----:B------:R-:W-:Y:S01]  /*0260*/  IADD3 R6, PT, PT, R0, -0xd000000, RZ ;  /* 0xf300000000067810 */ /* 0x000fe20007ffe0ff */
[----:B------:R0:W1:Y:S03]  /*0270*/  MUFU.RSQ R7, R0 ;  /* 0x0000000000077308 */ /* 0x0000660000001400 */
[----:B------:R-:W-:-:S13]  /*0280*/  ISETP.GT.U32.AND P0, PT, R6, 0x727fffff, PT ;  /* 0x727fffff0600780c */ /* 0x000fda0003f04070 */
[----:B0-----:R-:W-:Y:S05]  /*0290*/  @!P0 BRA `(.L_x_1) ;  /* 0x00000000000c8947 */ /* 0x001fea0003800000 */
[----:B------:R-:W-:-:S07]  /*02a0*/  MOV R11, 0x2c0 ;  /* 0x000002c0000b7802 */ /* 0x000fce0000000f00 */
[----:B-1----:R-:W-:Y:S05]  /*02b0*/  CALL.REL.NOINC `($__internal_0_$__cuda_sm20_sqrt_rn_f32_slowpath) ;  /* 0x0000000000407944 */ /* 0x002fea0003c00000 */
[----:B------:R-:W-:Y:S05]  /*02c0*/  BRA `(.L_x_2) ;  /* 0x0000000000107947 */ /* 0x000fea0003800000 */
.L_x_1:
[----:B-1----:R-:W-:Y:S01]  /*02d0*/  FMUL.FTZ R9, R0, R7 ;  /* 0x0000000700097220 */ /* 0x002fe20000410000 */
[----:B------:R-:W-:-:S03]  /*02e0*/  FMUL.FTZ R7, R7, 0.5 ;  /* 0x3f00000007077820 */ /* 0x000fc60000410000 */
[----:B------:R-:W-:-:S04]  /*02f0*/  FFMA R0, -R9, R9, R0 ;  /* 0x0000000909007223 */ /* 0x000fc80000000100 */
[----:B------:R-:W-:-:S07]  /*0300*/  FFMA R0, R0, R7, R9 ;  /* 0x0000000700007223 */ /* 0x000fce0000000009 */
.L_x_2:
[----:B------:R-:W-:Y:S05]  /*0310*/  BSYNC.RECONVERGENT B0 ;  /* 0x0000000000007941 */ /* 0x000fea0003800200 */
.L_x_0:
[----:B------:R-:W-:Y:S01]  /*0320*/  FSETP.NEU.AND P0, PT, R4, RZ, PT ;  /* 0x000000ff0400720b */ /* 0x000fe20003f0d000 */
[----:B------:R-:W0:Y:S01]  /*0330*/  LDC.64 R6, c[0x0][0x390] ;  /* 0x0000e400ff067b82 */ /* 0x000e220000000a00 */
[----:B------:R-:W-:-:S11]  /*0340*/  LOP3.LUT R5, R5, 0x800000, RZ, 0xfc, !PT ;  /* 0x0080000005057812 */ /* 0x000fd600078efcff */
[----:B------:R-:W-:Y:S01]  /*0350*/  @P0 FMUL R3, R5, R0 ;  /* 0x0000000005030220 */ /* 0x000fe20000400000 */
[----:B------:R-:W-:-:S04]  /*0360*/  FSETP.NEU.AND P0, PT, R4, +INF , PT ;  /* 0x7f8000000400780b */ /* 0x000fc80003f0d000 */
[----:B------:R-:W-:-:S04]  /*0370*/  FSEL R0, R3, +INF , P0 ;  /* 0x7f80000003007808 */ /* 0x000fc80000000000 */
[----:B------:R-:W1:Y:S01]  /*0380*/  F2I.TRUNC.NTZ R5, R0 ;  /* 0x0000000000057305 */ /* 0x000e62000020f100 */
[----:B0-----:R-:W-:-:S05]  /*0390*/  IMAD.WIDE R2, R2, 0x4, R6 ;  /* 0x0000000402027825 */ /* 0x001fca00078e0206 */
[----:B-1----:R-:W-:Y:S01]  /*03a0*/  STG.E desc[UR4][R2.64], R5 ;  /* 0x0000000502007986 */ /* 0x002fe2000c101904 */
[----:B------:R-:W-:Y:S05]  /*03b0*/  EXIT ;  /* 0x000000000000794d */ /* 0x000fea0003800000 */
        .weak           $__internal_0_$__cuda_sm20_sqrt_rn_f32_slowpath
        .type           $__internal_0_$__cuda_sm20_sqrt_rn_f32_slowpath,@function
        .size           $__internal_0_$__cuda_sm20_sqrt_rn_f32_slowpath,(.L_x_103 - $__internal_0_$__cuda_sm20_sqrt_rn_f32_slowpath)
$__internal_0_$__cuda_sm20_sqrt_rn_f32_slowpath:
[----:B------:R-:W-:-:S13]  /*03c0*/  LOP3.LUT P0, RZ, R0, 0x7fffffff, RZ, 0xc0, !PT ;  /* 0x7fffffff00ff7812 */ /* 0x000fda000780c0ff */
[----:B------:R-:W-:Y:S01]  /*03d0*/  @!P0 MOV R6, R0 ;  /* 0x0000000000068202 */ /* 0x000fe20000000f00 */
[----:B------:R-:W-:Y:S06]  /*03e0*/  @!P0 BRA `(.L_x_3) ;  /* 0x0000000000408947 */ /* 0x000fec0003800000 */
[----:B------:R-:W-:-:S13]  /*03f0*/  FSETP.GEU.FTZ.AND P0, PT, R0, RZ, PT ;  /* 0x000000ff0000720b */ /* 0x000fda0003f1e000 */
[----:B------:R-:W-:Y:S01]  /*0400*/  @!P0 MOV R6, 0x7fffffff ;  /* 0x7fffffff00068802 */ /* 0x000fe20000000f00 */
[----:B------:R-:W-:Y:S06]  /*0410*/  @!P0 BRA `(.L_x_3) ;  /* 0x0000000000348947 */ /* 0x000fec0003800000 */
[----:B------:R-:W-:-:S13]  /*0420*/  FSETP.GTU.FTZ.AND P0, PT, |R0|, +INF , PT ;  /* 0x7f8000000000780b */ /* 0x000fda0003f1c200 */
[----:B------:R-:W-:Y:S01]  /*0430*/  @P0 FADD.FTZ R6, R0, 1 ;  /* 0x3f80000000060421 */ /* 0x000fe20000010000 */
[----:B------:R-:W-:Y:S06]  /*0440*/  @P0 BRA `(.L_x_3) ;  /* 0x0000000000280947 */ /* 0x000fec0003800000 */
[----:B------:R-:W-:-:S13]  /*0450*/  FSETP.NEU.FTZ.AND P0, PT, |R0|, +INF , PT ;  /* 0x7f8000000000780b */ /* 0x000fda0003f1d200 */
[----:B------:R-:W-:-:S04]  /*0460*/  @P0 FFMA R7, R0, 1.84467440737095516160e+19, RZ ;  /* 0x5f80000000070823 */ /* 0x000fc800000000ff */
[----:B------:R-:W0:Y:S02]  /*0470*/  @P0 MUFU.RSQ R6, R7 ;  /* 0x0000000700060308 */ /* 0x000e240000001400 */
[----:B0-----:R-:W-:Y:S01]  /*0480*/  @P0 FMUL.FTZ R8, R7, R6 ;  /* 0x0000000607080220 */ /* 0x001fe20000410000 */
[----:B------:R-:W-:Y:S01]  /*0490*/  @P0 FMUL.FTZ R10, R6, 0.5 ;  /* 0x3f000000060a0820 */ /* 0x000fe20000410000 */
[----:B------:R-:W-:Y:S02]  /*04a0*/  @!P0 MOV R6, R0 ;  /* 0x0000000000068202 */ /* 0x000fe40000000f00 */
[----:B------:R-:W-:-:S04]  /*04b0*/  @P0 FADD.FTZ R9, -R8, -RZ ;  /* 0x800000ff08090221 */ /* 0x000fc80000010100 */
[----:B------:R-:W-:-:S04]  /*04c0*/  @P0 FFMA R9, R8, R9, R7 ;  /* 0x0000000908090223 */ /* 0x000fc80000000007 */
[----:B------:R-:W-:-:S04]  /*04d0*/  @P0 FFMA R9, R9, R10, R8 ;  /* 0x0000000a09090223 */ /* 0x000fc80000000008 */
[----:B------:R-:W-:-:S07]  /*04e0*/  @P0 FMUL.FTZ R6, R9, 2.3283064365386962891e-10 ;  /* 0x2f80000009060820 */ /* 0x000fce0000410000 */
.L_x_3:
[----:B------:R-:W-:Y:S01]  /*04f0*/  HFMA2 R7, -RZ, RZ, 0, 0 ;  /* 0x00000000ff077431 */ /* 0x000fe200000001ff */
[----:B------:R-:W-:Y:S02]  /*0500*/  MOV R0, R6 ;  /* 0x0000000600007202 */ /* 0x000fe40000000f00 */
[----:B------:R-:W-:-:S04]  /*0510*/  MOV R6, R11 ;  /* 0x0000000b00067202 */ /* 0x000fc80000000f00 */
[----:B------:R-:W-:Y:S05]  /*0520*/  RET.REL.NODEC R6 `(_Z23gradientMagnitudeKernelPKiS0_Piii) ;  /* 0xfffffff806b47950 */ /* 0x000fea0003c3ffff */
.L_x_4:
[----:B------:R-:W-:-:S00]  /*0530*/  BRA `(.L_x_4) ;  /* 0xfffffffc00fc7947 */ /* 0x000fc0000383ffff */
[----:B------:R-:W-:-:S00]  /*0540*/  NOP ;  /* 0x0000000000007918 */ /* 0x000fc00000000000 */
        /* <DEDUP_REMOVED lines=11> */
.L_x_103:


//--------------------- .text._Z15normalizeKernelPiiiiii --------------------------
	.section	.text._Z15normalizeKernelPiiiiii,"ax",@progbits
	.align	128
        .global         _Z15normalizeKernelPiiiiii
        .type           _Z15normalizeKernelPiiiiii,@function
        .size           _Z15normalizeKernelPiiiiii,(.L_x_104 - _Z15normalizeKernelPiiiiii)
        .other          _Z15normalizeKernelPiiiiii,@"STO_CUDA_ENTRY STV_DEFAULT"
_Z15normalizeKernelPiiiiii:
.text._Z15normalizeKernelPiiiiii:
[----:B------:R-:W-:Y:S01]  /*0000*/  LDC R1, c[0x0][0x37c] ;  /* 0x0000df00ff017b82 */ /* 0x000fe20000000800 */
[----:B------:R-:W0:Y:S01]  /*0010*/  S2R R2, SR_TID.Y ;  /* 0x0000000000027919 */ /* 0x000e220000002200 */
[----:B------:R-:W1:Y:S06]  /*0020*/  LDCU UR4, c[0x0][0x390] ;  /* 0x00007200ff0477ac */ /* 0x000e6c0008000800 */
[----:B------:R-:W2:Y:S01]  /*0030*/  LDC R0, c[0x0][0x360] ;  /* 0x0000d800ff007b82 */ /* 0x000ea20000000800 */
[----:B------:R-:W2:Y:S01]  /*0040*/  S2R R5, SR_TID.X ;  /* 0x0000000000057919 */ /* 0x000ea20000002100 */
[----:B------:R-:W3:Y:S06]  /*0050*/  LDCU.64 UR8, c[0x0][0x388] ;  /* 0x00007100ff0877ac */ /* 0x000eec0008000a00 */
[----:B------:R-:W0:Y:S08]  /*0060*/  S2UR UR7, SR_CTAID.Y ;  /* 0x00000000000779c3 */ /* 0x000e300000002600 */
[----:B------:R-:W0:Y:S01]  /*0070*/  LDC R3, c[0x0][0x364] ;  /* 0x0000d900ff037b82 */ /* 0x000e220000000800 */
[----:B-1----:R-:W-:-:S04]  /*0080*/  ULEA.HI UR4, UR4, UR4, URZ, 0x1 ;  /* 0x0000000404047291 */ /* 0x002fc8000f8f08ff */
[----:B------:R-:W-:-:S03]  /*0090*/  USHF.R.S32.HI UR4, URZ, 0x1, UR4 ;  /* 0x00000001ff047899 */ /* 0x000fc60008011404 */
[----:B------:R-:W2:Y:S01]  /*00a0*/  S2UR UR6, SR_CTAID.X ;  /* 0x00000000000679c3 */ /* 0x000ea20000002500 */
[----:B---3--:R-:W-:Y:S01]  /*00b0*/  UIADD3 UR5, UPT, UPT, -UR4, UR9, URZ ;  /* 0x0000000904057290 */ /* 0x008fe2000fffe1ff */
[----:B0-----:R-:W-:-:S05]  /*00c0*/  IMAD R3, R3, UR7, R2 ;  /* 0x0000000703037c24 */ /* 0x001fca000f8e0202 */
[----:B------:R-:W-:Y:S01]  /*00d0*/  ISETP.GE.AND P0, PT, R3, UR5, PT ;  /* 0x0000000503007c0c */ /* 0x000fe2000bf06270 */
[----:B--2---:R-:W-:Y:S01]  /*00e0*/  IMAD R0, R0, UR6, R5 ;  /* 0x0000000600007c24 */ /* 0x004fe2000f8e0205 */
[----:B------:R-:W-:-:S04]  /*00f0*/  UIADD3 UR6, UPT, UPT, -UR4, UR8, URZ ;  /* 0x0000000804067290 */ /* 0x000fc8000fffe1ff */
[C---:B------:R-:W-:Y:S02]  /*0100*/  VIMNMX R2, PT, PT, R0.reuse, R3, PT ;  /* 0x0000000300027248 */ /* 0x040fe40003fe0100 */
[----:B------:R-:W-:-:S04]  /*0110*/  ISETP.GE.OR P0, PT, R0, UR6, P0 ;  /* 0x0000000600007c0c */ /* 0x000fc80008706670 */
[----:B------:R-:W-:-:S13]  /*0120*/  ISETP.LT.OR P0, PT, R2, UR4, P0 ;  /* 0x0000000402007c0c */ /* 0x000fda0008701670 */
[----:B------:R-:W-:Y:S05]  /*0130*/  @P0 EXIT ;  /* 0x000000000000094d */ /* 0x000fea0003800000 */
[----:B------:R-:W0:Y:S01]  /*0140*/  LDC.64 R4, c[0x0][0x380] ;  /* 0x0000e000ff047b82 */ /* 0x000e220000000a00 */
[----:B------:R-:W1:Y:S01]  /*0150*/  LDCU.64 UR4, c[0x0][0x358] ;  /* 0x00006b00ff0477ac */ /* 0x000e620008000a00 */
[----:B------:R-:W-:Y:S01]  /*0160*/  IMAD R3, R3, UR8, R0 ;  /* 0x0000000803037c24 */ /* 0x000fe2000f8e0200 */
[----:B------:R-:W2:Y:S01]  /*0170*/  LDCU UR6, c[0x0][0x394] ;  /* 0x00007280ff0677ac */ /* 0x000ea20008000800 */
[----:B------:R-:W3:Y:S02]  /*0180*/  LDCU UR7, c[0x0][0x398] ;  /* 0x00007300ff0777ac */ /* 0x000ee40008000800 */
[----:B0-----:R-:W-:-:S05]  /*0190*/  IMAD.WIDE R4, R3, 0x4, R4 ;  /* 0x0000000403047825 */ /* 0x001fca00078e0204 */
[----:B-1----:R-:W4:Y:S01]  /*01a0*/  LDG.E R0, desc[UR4][R4.64] ;  /* 0x0000000404007981 */ /* 0x002f22000c1e1900 */
[----:B--2---:R-:W-:Y:S01]  /*01b0*/  I2FP.F32.S32 R3, UR6 ;  /* 0x0000000600037c45 */ /* 0x004fe20008201400 */
[----:B------:R-:W-:Y:S01]  /*01c0*/  BSSY.RECONVERGENT B0, `(.L_x_5) ;  /* 0x0000011000007945 */ /* 0x000fe20003800200 */
[----:B---3--:R-:W-:-:S05]  /*01d0*/  I2FP.F32.S32 R2, UR7 ;  /* 0x0000000700027c45 */ /* 0x008fca0008201400 */
[----:B------:R-:W-:-:S04]  /*01e0*/  FADD R7, -R3, R2 ;  /* 0x0000000203077221 */ /* 0x000fc80000000100 */
[----:B------:R-:W0:Y:S01]  /*01f0*/  MUFU.RCP R2, R7 ;  /* 0x0000000700027308 */ /* 0x000e220000001000 */
[----:B----4-:R-:W-:-:S05]  /*0200*/  I2FP.F32.S32 R0, R0 ;  /* 0x0000000000007245 */ /* 0x010fca0000201400 */
[----:B------:R-:W-:Y:S01]  /*0210*/  FADD R0, R0, -R3 ;  /* 0x8000000300007221 */ /* 0x000fe20000000000 */
[----:B0-----:R-:W-:-:S03]  /*0220*/  FFMA R3, -R7, R2, 1 ;  /* 0x3f80000007037423 */ /* 0x001fc60000000102 */
[----:B------:R-:W-:Y:S01]  /*0230*/  FMUL R0, R0, 255 ;  /* 0x437f000000007820 */ /* 0x000fe20000400000 */
[----:B------:R-:W-:-:S03]  /*0240*/  FFMA R3, R2, R3, R2 ;  /* 0x0000000302037223 */ /* 0x000fc60000000002 */
[----:B------:R-:W0:Y:S01]  /*0250*/  FCHK P0, R0, R7 ;  /* 0x0000000700007302 */ /* 0x000e220000000000 */
[----:B------:R-:W-:-:S04]  /*0260*/  FFMA R2, R0, R3, RZ ;  /* 0x0000000300027223 */ /* 0x000fc800000000ff */
[----:B------:R-:W-:-:S04]  /*0270*/  FFMA R6, -R7, R2, R0 ;  /* 0x0000000207067223 */ /* 0x000fc80000000100 */
[----:B------:R-:W-:Y:S01]  /*0280*/  FFMA R2, R3, R6, R2 ;  /* 0x0000000603027223 */ /* 0x000fe20000000002 */
[----:B0-----:R-:W-:Y:S06]  /*0290*/  @!P0 BRA `(.L_x_6) ;  /* 0x00000000000c8947 */ /* 0x001fec0003800000 */
[----:B------:R-:W-:-:S07]  /*02a0*/  MOV R2, 0x2c0 ;  /* 0x000002c000027802 */ /* 0x000fce0000000f00 */
[----:B------:R-:W-:Y:S05]  /*02b0*/  CALL.REL.NOINC `($__internal_1_$__cuda_sm3x_div_rn_noftz_f32_slowpath) ;  /* 0x0000000000147944 */ /* 0x000fea0003c00000 */
[----:B------:R-:W-:-:S07]  /*02c0*/  IMAD.MOV.U32 R2, RZ, RZ, R0 ;  /* 0x000000ffff027224 */ /* 0x000fce00078e0000 */
.L_x_6:
[----:B------:R-:W-:Y:S05]  /*02d0*/  BSYNC.RECONVERGENT B0 ;  /* 0x0000000000007941 */ /* 0x000fea0003800200 */
.L_x_5:
[----:B------:R-:W0:Y:S02]  /*02e0*/  F2I.TRUNC.NTZ R3, R2 ;  /* 0x0000000200037305 */ /* 0x000e24000020f100 */
[----:B0-----:R-:W-:Y:S01]  /*02f0*/  STG.E desc[UR4][R4.64], R3 ;  /* 0x0000000304007986 */ /* 0x001fe2000c101904 */
[----:B------:R-:W-:Y:S05]  /*0300*/  EXIT ;  /* 0x000000000000794d */ /* 0x000fea0003800000 */
        .weak           $__internal_1_$__cuda_sm3x_div_rn_noftz_f32_slowpath
        .type           $__internal_1_$__cuda_sm3x_div_rn_noftz_f32_slowpath,@function
        .size           $__internal_1_$__cuda_sm3x_div_rn_noftz_f32_slowpath,(.L_x_104 - $__internal_1_$__cuda_sm3x_div_rn_noftz_f32_slowpath)
$__internal_1_$__cuda_sm3x_div_rn_noftz_f32_slowpath:
[----:B------:R-:W-:Y:S01]  /*0310*/  SHF.R.U32.HI R6, RZ, 0x17, R7 ;  /* 0x00000017ff067819 */ /* 0x000fe20000011607 */
[----:B------:R-:W-:Y:S01]  /*0320*/  BSSY.RECONVERGENT B1, `(.L_x_7) ;  /* 0x0000064000017945 */ /* 0x000fe20003800200 */
[--C-:B------:R-:W-:Y:S01]  /*0330*/  SHF.R.U32.HI R3, RZ, 0x17, R0.reuse ;  /* 0x00000017ff037819 */ /* 0x100fe20000011600 */
[----:B------:R-:W-:Y:S01]  /*0340*/  IMAD.MOV.U32 R9, RZ, RZ, R0 ;  /* 0x000000ffff097224 */ /* 0x000fe200078e0000 */
[----:B------:R-:W-:Y:S02]  /*0350*/  LOP3.LUT R8, R6, 0xff, RZ, 0xc0, !PT ;  /* 0x000000ff06087812 */ /* 0x000fe400078ec0ff */
[----:B------:R-:W-:-:S03]  /*0360*/  LOP3.LUT R6, R3, 0xff, RZ, 0xc0, !PT ;  /* 0x000000ff03067812 */ /* 0x000fc600078ec0ff */
[----:B------:R-:W-:Y:S02]  /*0370*/  VIADD R12, R8, 0xffffffff ;  /* 0xffffffff080c7836 */ /* 0x000fe40000000000 */
[----:B------:R-:W-:-:S03]  /*0380*/  VIADD R11, R6, 0xffffffff ;  /* 0xffffffff060b7836 */ /* 0x000fc60000000000 */
[----:B------:R-:W-:-:S04]  /*0390*/  ISETP.GT.U32.AND P0, PT, R12, 0xfd, PT ;  /* 0x000000fd0c00780c */ /* 0x000fc80003f04070 */
[----:B------:R-:W-:-:S13]  /*03a0*/  ISETP.GT.U32.OR P0, PT, R11, 0xfd, P0 ;  /* 0x000000fd0b00780c */ /* 0x000fda0000704470 */
[----:B------:R-:W-:Y:S01]  /*03b0*/  @!P0 IMAD.MOV.U32 R10, RZ, RZ, RZ ;  /* 0x000000ffff0a8224 */ /* 0x000fe200078e00ff */
[----:B------:R-:W-:Y:S06]  /*03c0*/  @!P0 BRA `(.L_x_8) ;  /* 0x0000000000608947 */ /* 0x000fec0003800000 */
[----:B------:R-:W-:Y:S01]  /*03d0*/  FSETP.GTU.FTZ.AND P0, PT, |R0|, +INF , PT ;  /* 0x7f8000000000780b */ /* 0x000fe20003f1c200 */
[----:B------:R-:W-:Y:S01]  /*03e0*/  IMAD.MOV.U32 R3, RZ, RZ, R7 ;  /* 0x000000ffff037224 */ /* 0x000fe200078e0007 */
[----:B------:R-:W-:-:S04]  /*03f0*/  FSETP.GTU.FTZ.AND P1, PT, |R7|, +INF , PT ;  /* 0x7f8000000700780b */ /* 0x000fc80003f3c200 */
[----:B------:R-:W-:-:S13]  /*0400*/  PLOP3.LUT P0, PT, P0, P1, PT, 0xf8, 0x8f ;  /* 0x00000000008f781c */ /* 0x000fda0000703f70 */
[----:B------:R-:W-:Y:S05]  /*0410*/  @P0 BRA `(.L_x_9) ;  /* 0x00000004004c0947 */ /* 0x000fea0003800000 */
[----:B------:R-:W-:-:S13]  /*0420*/  LOP3.LUT P0, RZ, R7, 0x7fffffff, R9, 0xc8, !PT ;  /* 0x7fffffff07ff7812 */ /* 0x000fda000780c809 */
[----:B------:R-:W-:Y:S05]  /*0430*/  @!P0 BRA `(.L_x_10) ;  /* 0x00000004003c8947 */ /* 0x000fea0003800000 */
[C---:B------:R-:W-:Y:S02]  /*0440*/  FSETP.NEU.FTZ.AND P2, PT, |R0|.reuse, +INF , PT ;  /* 0x7f8000000000780b */ /* 0x040fe40003f5d200 */
[----:B------:R-:W-:Y:S02]  /*0450*/  FSETP.NEU.FTZ.AND P1, PT, |R3|, +INF , PT ;  /* 0x7f8000000300780b */ /* 0x000fe40003f3d200 */
[----:B------:R-:W-:-:S11]  /*0460*/  FSETP.NEU.FTZ.AND P0, PT, |R0|, +INF , PT ;  /* 0x7f8000000000780b */ /* 0x000fd60003f1d200 */
[----:B------:R-:W-:Y:S05]  /*0470*/  @!P1 BRA !P2, `(.L_x_10) ;  /* 0x00000004002c9947 */ /* 0x000fea0005000000 */
[----:B------:R-:W-:-:S04]  /*0480*/  LOP3.LUT P2, RZ, R9, 0x7fffffff, RZ, 0xc0, !PT ;  /* 0x7fffffff09ff7812 */ /* 0x000fc8000784c0ff */
[----:B------:R-:W-:-:S13]  /*0490*/  PLOP3.LUT P1, PT, P1, P2, PT, 0x2f, 0xf2 ;  /* 0x0000000000f2781c */ /* 0x000fda0000f24577 */
[----:B------:R-:W-:Y:S05]  /*04a0*/  @P1 BRA `(.L_x_11) ;  /* 0x0000000400181947 */ /* 0x000fea0003800000 */
[----:B------:R-:W-:-:S04]  /*04b0*/  LOP3.LUT P1, RZ, R7, 0x7fffffff, RZ, 0xc0, !PT ;  /* 0x7fffffff07ff7812 */ /* 0x000fc8000782c0ff */
[----:B------:R-:W-:-:S13]  /*04c0*/  PLOP3.LUT P0, PT, P0, P1, PT, 0x2f, 0xf2 ;  /* 0x0000000000f2781c */ /* 0x000fda0000702577 */
[----:B------:R-:W-:Y:S05]  /*04d0*/  @P0 BRA `(.L_x_12) ;  /* 0x0000000400000947 */ /* 0x000fea0003800000 */
[----:B------:R-:W-:Y:S02]  /*04e0*/  ISETP.GE.AND P0, PT, R11, RZ, PT ;  /* 0x000000ff0b00720c */ /* 0x000fe40003f06270 */
[----:B------:R-:W-:-:S11]  /*04f0*/  ISETP.GE.AND P1, PT, R12, RZ, PT ;  /* 0x000000ff0c00720c */ /* 0x000fd60003f26270 */
[----:B------:R-:W-:Y:S02]  /*0500*/  @P0 IMAD.MOV.U32 R10, RZ, RZ, RZ ;  /* 0x000000ffff0a0224 */ /* 0x000fe400078e00ff */
[----:B------:R-:W-:Y:S01]  /*0510*/  @!P0 FFMA R9, R0, 1.84467440737095516160e+19, RZ ;  /* 0x5f80000000098823 */ /* 0x000fe200000000ff */
[----:B------:R-:W-:Y:S02]  /*0520*/  @!P0 IMAD.MOV.U32 R10, RZ, RZ, -0x40 ;  /* 0xffffffc0ff0a8424 */ /* 0x000fe400078e00ff */
[----:B------:R-:W-:Y:S02]  /*0530*/  @!P1 FFMA R7, R3, 1.84467440737095516160e+19, RZ ;  /* 0x5f80000003079823 */ /* 0x000fe400000000ff */
[----:B------:R-:W-:-:S07]  /*0540*/  @!P1 VIADD R10, R10, 0x40 ;  /* 0x000000400a0a9836 */ /* 0x000fce0000000000 */
.L_x_8:
[----:B------:R-:W-:Y:S01]  /*0550*/  LEA R0, R8, 0xc0800000, 0x17 ;  /* 0xc080000008007811 */ /* 0x000fe200078eb8ff */
[----:B------:R-:W-:Y:S01]  /*0560*/  VIADD R6, R6, 0xffffff81 ;  /* 0xffffff8106067836 */ /* 0x000fe20000000000 */
[----:B------:R-:W-:Y:S03]  /*0570*/  BSSY.RECONVERGENT B2, `(.L_x_13) ;  /* 0x0000035000027945 */ /* 0x000fe60003800200 */
[----:B------:R-:W-:Y:S02]  /*0580*/  IMAD.IADD R7, R7, 0x1, -R0 ;  /* 0x0000000107077824 */ /* 0x000fe400078e0a00 */
[C---:B------:R-:W-:Y:S02]  /*0590*/  IMAD R0, R6.reuse, -0x800000, R9 ;  /* 0xff80000006007824 */ /* 0x040fe400078e0209 */
[----:B------:R0:W1:Y:S01]  /*05a0*/  MUFU.RCP R3, R7 ;  /* 0x0000000700037308 */ /* 0x0000620000001000 */
[----:B------:R-:W-:Y:S01]  /*05b0*/  FADD.FTZ R11, -R7, -RZ ;  /* 0x800000ff070b7221 */ /* 0x000fe20000010100 */
[----:B0-----:R-:W-:-:S05]  /*05c0*/  IADD3 R7, PT, PT, R6, 0x7f, -R8 ;  /* 0x0000007f06077810 */ /* 0x001fca0007ffe808 */
[----:B------:R-:W-:Y:S02]  /*05d0*/  IMAD.IADD R7, R7, 0x1, R10 ;  /* 0x0000000107077824 */ /* 0x000fe400078e020a */
[----:B-1----:R-:W-:-:S04]  /*05e0*/  FFMA R12, R3, R11, 1 ;  /* 0x3f800000030c7423 */ /* 0x002fc8000000000b */
[----:B------:R-:W-:-:S04]  /*05f0*/  FFMA R14, R3, R12, R3 ;  /* 0x0000000c030e7223 */ /* 0x000fc80000000003 */
[----:B------:R-:W-:-:S04]  /*0600*/  FFMA R3, R0, R14, RZ ;  /* 0x0000000e00037223 */ /* 0x000fc800000000ff */
[----:B------:R-:W-:-:S04]  /*0610*/  FFMA R12, R11, R3, R0 ;  /* 0x000000030b0c7223 */ /* 0x000fc80000000000 */
[----:B------:R-:W-:-:S04]  /*0620*/  FFMA R9, R14, R12, R3 ;  /* 0x0000000c0e097223 */ /* 0x000fc80000000003 */
[----:B------:R-:W-:-:S04]  /*0630*/  FFMA R12, R11, R9, R0 ;  /* 0x000000090b0c7223 */ /* 0x000fc80000000000 */
[----:B------:R-:W-:-:S05]  /*0640*/  FFMA R0, R14, R12, R9 ;  /* 0x0000000c0e007223 */ /* 0x000fca0000000009 */
[----:B------:R-:W-:-:S04]  /*0650*/  SHF.R.U32.HI R3, RZ, 0x17, R0 ;  /* 0x00000017ff037819 */ /* 0x000fc80000011600 */
[----:B------:R-:W-:-:S05]  /*0660*/  LOP3.LUT R3, R3, 0xff, RZ, 0xc0, !PT ;  /* 0x000000ff03037812 */ /* 0x000fca00078ec0ff */
[----:B------:R-:W-:-:S04]  /*0670*/  IMAD.IADD R10, R3, 0x1, R7 ;  /* 0x00000001030a7824 */ /* 0x000fc800078e0207 */
[----:B------:R-:W-:-:S05]  /*0680*/  VIADD R3, R10, 0xffffffff ;  /* 0xffffffff0a037836 */ /* 0x000fca0000000000 */
[----:B------:R-:W-:-:S13]  /*0690*/  ISETP.GE.U32.AND P0, PT, R3, 0xfe, PT ;  /* 0x000000fe0300780c */ /* 0x000fda0003f06070 */
[----:B------:R-:W-:Y:S05]  /*06a0*/  @!P0 BRA `(.L_x_14) ;  /* 0x0000000000808947 */ /* 0x000fea0003800000 */
[----:B------:R-:W-:-:S13]  /*06b0*/  ISETP.GT.AND P0, PT, R10, 0xfe, PT ;  /* 0x000000fe0a00780c */ /* 0x000fda0003f04270 */
[----:B------:R-:W-:Y:S05]  /*06c0*/  @P0 BRA `(.L_x_15) ;  /* 0x00000000006c0947 */ /* 0x000fea0003800000 */
[----:B------:R-:W-:-:S13]  /*06d0*/  ISETP.GE.AND P0, PT, R10, 0x1, PT ;  /* 0x000000010a00780c */ /* 0x000fda0003f06270 */
[----:B------:R-:W-:Y:S05]  /*06e0*/  @P0 BRA `(.L_x_16) ;  /* 0x0000000000740947 */ /* 0x000fea0003800000 */
[----:B------:R-:W-:Y:S02]  /*06f0*/  ISETP.GE.AND P0, PT, R10, -0x18, PT ;  /* 0xffffffe80a00780c */ /* 0x000fe40003f06270 */
[----:B------:R-:W-:-:S11]  /*0700*/  LOP3.LUT R0, R0, 0x80000000, RZ, 0xc0, !PT ;  /* 0x8000000000007812 */ /* 0x000fd600078ec0ff */
[----:B------:R-:W-:Y:S05]  /*0710*/  @!P0 BRA `(.L_x_16) ;  /* 0x0000000000688947 */ /* 0x000fea0003800000 */
[-CC-:B------:R-:W-:Y:S01]  /*0720*/  FFMA.RZ R3, R14, R12.reuse, R9.reuse ;  /* 0x0000000c0e037223 */ /* 0x180fe2000000c009 */
[----:B------:R-:W-:Y:S02]  /*0730*/  VIADD R8, R10, 0x20 ;  /* 0x000000200a087836 */ /* 0x000fe40000000000 */
[-CC-:B------:R-:W-:Y:S01]  /*0740*/  FFMA.RM R6, R14, R12.reuse, R9.reuse ;  /* 0x0000000c0e067223 */ /* 0x180fe20000004009 */
[----:B------:R-:W-:Y:S02]  /*0750*/  ISETP.NE.AND P2, PT, R10, RZ, PT ;  /* 0x000000ff0a00720c */ /* 0x000fe40003f45270 */
[----:B------:R-:W-:Y:S01]  /*0760*/  LOP3.LUT R7, R3, 0x7fffff, RZ, 0xc0, !PT ;  /* 0x007fffff03077812 */ /* 0x000fe200078ec0ff */
[----:B------:R-:W-:Y:S01]  /*0770*/  FFMA.RP R3, R14, R12, R9 ;  /* 0x0000000c0e037223 */ /* 0x000fe20000008009 */
[----:B------:R-:W-:Y:S01]  /*0780*/  IMAD.MOV R9, RZ, RZ, -R10 ;  /* 0x000000ffff097224 */ /* 0x000fe200078e0a0a */
[----:B------:R-:W-:Y:S02]  /*0790*/  ISETP.NE.AND P1, PT, R10, RZ, PT ;  /* 0x000000ff0a00720c */ /* 0x000fe40003f25270 */
[----:B------:R-:W-:-:S02]  /*07a0*/  LOP3.LUT R7, R7, 0x800000, RZ, 0xfc, !PT ;  /* 0x0080000007077812 */ /* 0x000fc400078efcff */
[----:B------:R-:W-:Y:S02]  /*07b0*/  FSETP.NEU.FTZ.AND P0, PT, R3, R6, PT ;  /* 0x000000060300720b */ /* 0x000fe40003f1d000 */
[----:B------:R-:W-:Y:S02]  /*07c0*/  SHF.L.U32 R8, R7, R8, RZ ;  /* 0x0000000807087219 */ /* 0x000fe400000006ff */
[----:B------:R-:W-:Y:S02]  /*07d0*/  SEL R6, R9, RZ, P2 ;  /* 0x000000ff09067207 */ /* 0x000fe40001000000 */
[----:B------:R-:W-:Y:S02]  /*07e0*/  ISETP.NE.AND P1, PT, R8, RZ, P1 ;  /* 0x000000ff0800720c */ /* 0x000fe40000f25270 */
[----:B------:R-:W-:Y:S02]  /*07f0*/  SHF.R.U32.HI R6, RZ, R6, R7 ;  /* 0x00000006ff067219 */ /* 0x000fe40000011607 */
[----:B------:R-:W-:-:S02]  /*0800*/  PLOP3.LUT P0, PT, P0, P1, PT, 0xf8, 0x8f ;  /* 0x00000000008f781c */ /* 0x000fc40000703f70 */
[----:B------:R-:W-:Y:S02]  /*0810*/  SHF.R.U32.HI R8, RZ, 0x1, R6 ;  /* 0x00000001ff087819 */ /* 0x000fe40000011606 */
[----:B------:R-:W-:-:S04]  /*0820*/  SEL R3, RZ, 0x1, !P0 ;  /* 0x00000001ff037807 */ /* 0x000fc80004000000 */
[----:B------:R-:W-:-:S04]  /*0830*/  LOP3.LUT R3, R3, 0x1, R8, 0xf8, !PT ;  /* 0x0000000103037812 */ /* 0x000fc800078ef808 */
[----:B------:R-:W-:-:S05]  /*0840*/  LOP3.LUT R3, R3, R6, RZ, 0xc0, !PT ;  /* 0x0000000603037212 */ /* 0x000fca00078ec0ff */
[----:B------:R-:W-:-:S05]  /*0850*/  IMAD.IADD R3, R8, 0x1, R3 ;  /* 0x0000000108037824 */ /* 0x000fca00078e0203 */
[----:B------:R-:W-:Y:S01]  /*0860*/  LOP3.LUT R0, R3, R0, RZ, 0xfc, !PT ;  /* 0x0000000003007212 */ /* 0x000fe200078efcff */
[----:B------:R-:W-:Y:S06]  /*0870*/  BRA `(.L_x_16) ;  /* 0x0000000000107947 */ /* 0x000fec0003800000 */
.L_x_15:
[----:B------:R-:W-:-:S04]  /*0880*/  LOP3.LUT R0, R0, 0x80000000, RZ, 0xc0, !PT ;  /* 0x8000000000007812 */ /* 0x000fc800078ec0ff */
[----:B------:R-:W-:Y:S01]  /*0890*/  LOP3.LUT R0, R0, 0x7f800000, RZ, 0xfc, !PT ;  /* 0x7f80000000007812 */ /* 0x000fe200078efcff */
[----:B------:R-:W-:Y:S06]  /*08a0*/  BRA `(.L_x_16) ;  /* 0x0000000000047947 */ /* 0x000fec0003800000 */
.L_x_14:
[----:B------:R-:W-:-:S07]  /*08b0*/  IMAD R0, R7, 0x800000, R0 ;  /* 0x0080000007007824 */ /* 0x000fce00078e0200 */
.L_x_16:
[----:B------:R-:W-:Y:S05]  /*08c0*/  BSYNC.RECONVERGENT B2 ;  /* 0x0000000000027941 */ /* 0x000fea0003800200 */
.L_x_13:
[----:B------:R-:W-:Y:S05]  /*08d0*/  BRA `(.L_x_17) ;  /* 0x0000000000207947 */ /* 0x000fea0003800000 */
.L_x_12:
[----:B------:R-:W-:-:S04]  /*08e0*/  LOP3.LUT R0, R7, 0x80000000, R9, 0x48, !PT ;  /* 0x8000000007007812 */ /* 0x000fc800078e4809 */
[----:B------:R-:W-:Y:S01]  /*08f0*/  LOP3.LUT R0, R0, 0x7f800000, RZ, 0xfc, !PT ;  /* 0x7f80000000007812 */ /* 0x000fe200078efcff */
[----:B------:R-:W-:Y:S06]  /*0900*/  BRA `(.L_x_17) ;  /* 0x0000000000147947 */ /* 0x000fec0003800000 */
.L_x_11:
[----:B------:R-:W-:Y:S01]  /*0910*/  LOP3.LUT R0, R7, 0x80000000, R9, 0x48, !PT ;  /* 0x8000000007007812 */ /* 0x000fe200078e4809 */
[----:B------:R-:W-:Y:S06]  /*0920*/  BRA `(.L_x_17) ;  /* 0x00000000000c7947 */ /* 0x000fec0003800000 */
.L_x_10:
[----:B------:R-:W0:Y:S01]  /*0930*/  MUFU.RSQ R0, -QNAN ;  /* 0xffc0000000007908 */ /* 0x000e220000001400 */
[----:B------:R-:W-:Y:S05]  /*0940*/  BRA `(.L_x_17) ;  /* 0x0000000000047947 */ /* 0x000fea0003800000 */
.L_x_9:
[----:B------:R-:W-:-:S07]  /*0950*/  FADD.FTZ R0, R0, R3 ;  /* 0x0000000300007221 */ /* 0x000fce0000010000 */
.L_x_17:
[----:B------:R-:W-:Y:S05]  /*0960*/  BSYNC.RECONVERGENT B1 ;  /* 0x0000000000017941 */ /* 0x000fea0003800200 */
.L_x_7:
[----:B------:R-:W-:-:S04]  /*0970*/  IMAD.MOV.U32 R3, RZ, RZ, 0x0 ;  /* 0x00000000ff037424 */ /* 0x000fc800078e00ff */
[----:B0-----:R-:W-:Y:S05]  /*0980*/  RET.REL.NODEC R2 `(_Z15normalizeKernelPiiiiii) ;  /* 0xfffffff4029c7950 */ /* 0x001fea0003c3ffff */
.L_x_18:
        /* <DEDUP_REMOVED lines=15> */
.L_x_104:


//--------------------- .text._Z12minMaxKernelPKiiiPi --------------------------
	.section	.text._Z12minMaxKernelPKiiiPi,"ax",@progbits
	.align	128
        .global         _Z12minMaxKernelPKiiiPi
        .type           _Z12minMaxKernelPKiiiPi,@function
        .size           _Z12minMaxKernelPKiiiPi,(.L_x_111 - _Z12minMaxKernelPKiiiPi)
        .other          _Z12minMaxKernelPKiiiPi,@"STO_CUDA_ENTRY STV_DEFAULT"
_Z12minMaxKernelPKiiiPi:
.text._Z12minMaxKernelPKiiiPi:
[----:B------:R-:W-:Y:S01]  /*0000*/  LDC R1, c[0x0][0x37c] ;  /* 0x0000df00ff017b82 */ /* 0x000fe20000000800 */
[----:B------:R-:W0:Y:S07]  /*0010*/  S2R R4, SR_TID.Y ;  /* 0x0000000000047919 */ /* 0x000e2e0000002200 */
[----:B------:R-:W1:Y:S01]  /*0020*/  LDC R6, c[0x0][0x360] ;  /* 0x0000d800ff067b82 */ /* 0x000e620000000800 */
[----:B------:R-:W2:Y:S01]  /*0030*/  LDCU.64 UR6, c[0x0][0x388] ;  /* 0x00007100ff0677ac */ /* 0x000ea20008000a00 */
[----:B------:R-:W-:Y:S01]  /*0040*/  IMAD.MOV.U32 R11, RZ, RZ, 0x7fffffff ;  /* 0x7fffffffff0b7424 */ /* 0x000fe200078e00ff */
[----:B------:R-:W1:Y:S01]  /*0050*/  S2R R7, SR_TID.X ;  /* 0x0000000000077919 */ /* 0x000e620000002100 */
[----:B------:R-:W3:Y:S04]  /*0060*/  LDCU.64 UR8, c[0x0][0x358] ;  /* 0x00006b00ff0877ac */ /* 0x000ee80008000a00 */
[----:B------:R-:W0:Y:S08]  /*0070*/  S2UR UR5, SR_CTAID.Y ;  /* 0x00000000000579c3 */ /* 0x000e300000002600 */
[----:B------:R-:W0:Y:S08]  /*0080*/  LDC R9, c[0x0][0x364] ;  /* 0x0000d900ff097b82 */ /* 0x000e300000000800 */
[----:B------:R-:W1:Y:S01]  /*0090*/  S2UR UR4, SR_CTAID.X ;  /* 0x00000000000479c3 */ /* 0x000e620000002500 */
[----:B0-----:R-:W-:-:S05]  /*00a0*/  IMAD R5, R9, UR5, R4 ;  /* 0x0000000509057c24 */ /* 0x001fca000f8e0204 */
[----:B--2---:R-:W-:Y:S01]  /*00b0*/  ISETP.GE.AND P0, PT, R5, UR7, PT ;  /* 0x0000000705007c0c */ /* 0x004fe2000bf06270 */
[----:B-1----:R-:W-:-:S05]  /*00c0*/  IMAD R0, R6, UR4, R7 ;  /* 0x0000000406007c24 */ /* 0x002fca000f8e0207 */
[----:B------:R-:W-:-:S13]  /*00d0*/  ISETP.GE.OR P0, PT, R0, UR6, P0 ;  /* 0x0000000600007c0c */ /* 0x000fda0008706670 */
[----:B------:R-:W0:Y:S01]  /*00e0*/  @!P0 LDC.64 R2, c[0x0][0x380] ;  /* 0x0000e000ff028b82 */ /* 0x000e220000000a00 */
[----:B------:R-:W-:-:S04]  /*00f0*/  @!P0 IMAD R5, R5, UR6, R0 ;  /* 0x0000000605058c24 */ /* 0x000fc8000f8e0200 */
[----:B0-----:R-:W-:-:S05]  /*0100*/  @!P0 IMAD.WIDE R2, R5, 0x4, R2 ;  /* 0x0000000405028825 */ /* 0x001fca00078e0202 */
[----:B---3--:R0:W2:Y:S01]  /*0110*/  @!P0 LDG.E R11, desc[UR8][R2.64] ;  /* 0x00000008020b8981 */ /* 0x0080a2000c1e1900 */
[----:B------:R-:W1:Y:S01]  /*0120*/  S2UR UR6, SR_CgaCtaId ;  /* 0x00000000000679c3 */ /* 0x000e620000008800 */
[----:B------:R-:W-:Y:S01]  /*0130*/  UMOV UR4, 0x400 ;  /* 0x0000040000047882 */ /* 0x000fe20000000000 */
[----:B------:R-:W-:Y:S01]  /*0140*/  IMAD.MOV.U32 R8, RZ, RZ, -0x80000000 ;  /* 0x80000000ff087424 */ /* 0x000fe200078e00ff */
[----:B------:R-:W-:Y:S01]  /*0150*/  UIADD3 UR5, UPT, UPT, UR4, 0x400, URZ ;  /* 0x0000040004057890 */ /* 0x000fe2000fffe0ff */
[C---:B------:R-:W-:Y:S02]  /*0160*/  IMAD R0, R6.reuse, R4, R7 ;  /* 0x0000000406007224 */ /* 0x040fe400078e0207 */
[----:B0-----:R-:W-:Y:S01]  /*0170*/  IMAD R2, R6, R9, RZ ;  /* 0x0000000906027224 */ /* 0x001fe200078e02ff */
[----:B-1----:R-:W-:Y:S02]  /*0180*/  ULEA UR4, UR6, UR4, 0x18 ;  /* 0x0000000406047291 */ /* 0x002fe4000f8ec0ff */
[----:B------:R-:W-:-:S04]  /*0190*/  ULEA UR5, UR6, UR5, 0x18 ;  /* 0x0000000506057291 */ /* 0x000fc8000f8ec0ff */
[C---:B------:R-:W-:Y:S02]  /*01a0*/  LEA R4, R0.reuse, UR4, 0x2 ;  /* 0x0000000400047c11 */ /* 0x040fe4000f8e10ff */
[----:B------:R-:W-:Y:S02]  /*01b0*/  LEA R5, R0, UR5, 0x2 ;  /* 0x0000000500057c11 */ /* 0x000fe4000f8e10ff */
[----:B--2---:R-:W-:Y:S01]  /*01c0*/  @!P0 MOV R8, R11 ;  /* 0x0000000b00088202 */ /* 0x004fe20000000f00 */
[----:B------:R0:W-:Y:S01]  /*01d0*/  STS [R4], R11 ;  /* 0x0000000b04007388 */ /* 0x0001e20000000800 */
[----:B------:R-:W-:-:S03]  /*01e0*/  ISETP.GE.U32.AND P0, PT, R2, 0x2, PT ;  /* 0x000000020200780c */ /* 0x000fc60003f06070 */
[----:B------:R0:W-:Y:S01]  /*01f0*/  STS [R5], R8 ;  /* 0x0000000805007388 */ /* 0x0001e20000000800 */
[----:B------:R-:W-:Y:S09]  /*0200*/  BAR.SYNC.DEFER_BLOCKING 0x0 ;  /* 0x0000000000007b1d */ /* 0x000ff20000010000 */
[----:B0-----:R-:W-:Y:S05]  /*0210*/  @!P0 BRA `(.L_x_19) ;  /* 0x00000000004c8947 */ /* 0x001fea0003800000 */
.L_x_22:
[----:B------:R-:W-:Y:S01]  /*0220*/  SHF.R.U32.HI R9, RZ, 0x1, R2 ;  /* 0x00000001ff097819 */ /* 0x000fe20000011602 */
[----:B------:R-:W-:Y:S03]  /*0230*/  BSSY.RECONVERGENT B0, `(.L_x_20) ;  /* 0x000000d000007945 */ /* 0x000fe60003800200 */
[----:B------:R-:W-:-:S13]  /*0240*/  ISETP.GE.U32.AND P0, PT, R0, R9, PT ;  /* 0x000000090000720c */ /* 0x000fda0003f06070 */
[----:B0-----:R-:W-:Y:S05]  /*0250*/  @P0 BRA `(.L_x_21) ;  /* 0x0000000000280947 */ /* 0x001fea0003800000 */
[C---:B------:R-:W-:Y:S01]  /*0260*/  IMAD R6, R9.reuse, 0x4, R4 ;  /* 0x0000000409067824 */ /* 0x040fe200078e0204 */
[----:B------:R-:W-:Y:S01]  /*0270*/  LDS R3, [R4] ;  /* 0x0000000004037984 */ /* 0x000fe20000000800 */
[----:B------:R-:W-:-:S04]  /*0280*/  IMAD R8, R9, 0x4, R5 ;  /* 0x0000000409087824 */ /* 0x000fc800078e0205 */
[----:B------:R-:W0:Y:S02]  /*0290*/  LDS R6, [R6] ;  /* 0x0000000006067984 */ /* 0x000e240000000800 */
[----:B0-----:R-:W-:-:S05]  /*02a0*/  VIMNMX R3, PT, PT, R3, R6, PT ;  /* 0x0000000603037248 */ /* 0x001fca0003fe0100 */
[----:B------:R-:W-:Y:S04]  /*02b0*/  STS [R4], R3 ;  /* 0x0000000304007388 */ /* 0x000fe80000000800 */
[----:B------:R-:W-:Y:S04]  /*02c0*/  LDS R8, [R8] ;  /* 0x0000000008087984 */ /* 0x000fe80000000800 */
[----:B------:R-:W0:Y:S02]  /*02d0*/  LDS R7, [R5] ;  /* 0x0000000005077984 */ /* 0x000e240000000800 */
[----:B0-----:R-:W-:-:S05]  /*02e0*/  VIMNMX R10, PT, PT, R7, R8, !PT ;  /* 0x00000008070a7248 */ /* 0x001fca0007fe0100 */
[----:B------:R0:W-:Y:S02]  /*02f0*/  STS [R5], R10 ;  /* 0x0000000a05007388 */ /* 0x0001e40000000800 */
.L_x_21:
[----:B------:R-:W-:Y:S05]  /*0300*/  BSYNC.RECONVERGENT B0 ;  /* 0x0000000000007941 */ /* 0x000fea0003800200 */
.L_x_20:
[----:B------:R-:W-:Y:S01]  /*0310*/  BAR.SYNC.DEFER_BLOCKING 0x0 ;  /* 0x0000000000007b1d */ /* 0x000fe20000010000 */
[----:B------:R-:W-:Y:S02]  /*0320*/  ISETP.GT.U32.AND P0, PT, R2, 0x3, PT ;  /* 0x000000030200780c */ /* 0x000fe40003f04070 */
[----:B------:R-:W-:-:S11]  /*0330*/  MOV R2, R9 ;  /* 0x0000000900027202 */ /* 0x000fd60000000f00 */
[----:B------:R-:W-:Y:S05]  /*0340*/  @P0 BRA `(.L_x_22) ;  /* 0xfffffffc00b40947 */ /* 0x000fea000383ffff */
.L_x_19:
[----:B------:R-:W-:-:S13]  /*0350*/  ISETP.NE.AND P0, PT, R0, RZ, PT ;  /* 0x000000ff0000720c */ /* 0x000fda0003f05270 */
[----:B------:R-:W-:Y:S05]  /*0360*/  @P0 EXIT ;  /* 0x000000000000094d */ /* 0x000fea0003800000 */
[----:B------:R-:W1:Y:S01]  /*0370*/  S2UR UR5, SR_CgaCtaId ;  /* 0x00000000000579c3 */ /* 0x000e620000008800 */
[----:B------:R-:W-:-:S07]  /*0380*/  UMOV UR4, 0x400 ;  /* 0x0000040000047882 */ /* 0x000fce0000000000 */
[----:B------:R-:W2:Y:S01]  /*0390*/  LDC.64 R2, c[0x0][0x390] ;  /* 0x0000e400ff027b82 */ /* 0x000ea20000000a00 */
[----:B-1----:R-:W-:-:S09]  /*03a0*/  ULEA UR4, UR5, UR4, 0x18 ;  /* 0x0000000405047291 */ /* 0x002fd2000f8ec0ff */
[----:B------:R-:W2:Y:S04]  /*03b0*/  LDS R7, [UR4] ;  /* 0x00000004ff077984 */ /* 0x000ea80008000800 */
[----:B------:R-:W1:Y:S01]  /*03c0*/  LDS R9, [UR4+0x400] ;  /* 0x00040004ff097984 */ /* 0x000e620008000800 */
[----:B------:R-:W3:Y:S02]  /*03d0*/  LDCU.64 UR4, c[0x0][0x390] ;  /* 0x00007200ff0477ac */ /* 0x000ee40008000a00 */
[----:B---3--:R-:W-:-:S04]  /*03e0*/  UIADD3 UR4, UP0, UPT, UR4, 0x4, URZ ;  /* 0x0000000404047890 */ /* 0x008fc8000ff1e0ff */
[----:B------:R-:W-:Y:S02]  /*03f0*/  UIADD3.X UR5, UPT, UPT, URZ, UR5, URZ, UP0, !UPT ;  /* 0x00000005ff057290 */ /* 0x000fe400087fe4ff */
[----:B------:R-:W-:-:S04]  /*0400*/  IMAD.U32 R4, RZ, RZ, UR4 ;  /* 0x00000004ff047e24 */ /* 0x000fc8000f8e00ff */
[----:B0-----:R-:W-:Y:S01]  /*0410*/  MOV R5, UR5 ;  /* 0x0000000500057c02 */ /* 0x001fe20008000f00 */
[----:B--2---:R-:W-:Y:S04]  /*0420*/  REDG.E.MIN.S32.STRONG.GPU desc[UR8][R2.64], R7 ;  /* 0x000000070200798e */ /* 0x004fe8000c92e308 */
[----:B-1----:R-:W-:Y:S01]  /*0430*/  REDG.E.MAX.S32.STRONG.GPU desc[UR8][R4.64], R9 ;  /* 0x000000090400798e */ /* 0x002fe2000d12e308 */
[----:B------:R-:W-:Y:S05]  /*0440*/  EXIT ;  /* 0x000000000000794d */ /* 0x000fea0003800000 */
.L_x_23:
        /* <DEDUP_REMOVED lines=11> */
.L_x_111:


//--------------------- .text._Z14gaussianKerneliifPf --------------------------
	.section	.text._Z14gaussianKerneliifPf,"ax",@progbits
	.align	128
        .global         _Z14gaussianKerneliifPf
        .type           _Z14gaussianKerneliifPf,@function
        .size           _Z14gaussianKerneliifPf,(.L_x_106 - _Z14gaussianKerneliifPf)
        .other          _Z14gaussianKerneliifPf,@"STO_CUDA_ENTRY STV_DEFAULT"
_Z14gaussianKerneliifPf:
.text._Z14gaussianKerneliifPf:
[----:B------:R-:W-:Y:S01]  /*0000*/  LDC R1, c[0x0][0x37c] ;  /* 0x0000df00ff017b82 */ /* 0x000fe20000000800 */
[----:B------:R-:W0:Y:S07]  /*0010*/  S2R R5, SR_TID.X ;  /* 0x0000000000057919 */ /* 0x000e2e0000002100 */
[----:B------:R-:W0:Y:S08]  /*0020*/  S2UR UR4, SR_CTAID.X ;  /* 0x00000000000479c3 */ /* 0x000e300000002500 */
[----:B------:R-:W0:Y:S08]  /*0030*/  LDC R4, c[0x0][0x360] ;  /* 0x0000d800ff047b82 */ /* 0x000e300000000800 */
[----:B------:R-:W1:Y:S01]  /*0040*/  LDC.64 R2, c[0x0][0x380] ;  /* 0x0000e000ff027b82 */ /* 0x000e620000000a00 */
[----:B0-----:R-:W-:-:S02]  /*0050*/  IMAD R4, R4, UR4, R5 ;  /* 0x0000000404047c24 */ /* 0x001fc4000f8e0205 */
[----:B-1----:R-:W-:-:S05]  /*0060*/  IMAD R3, R3, R2, RZ ;  /* 0x0000000203037224 */ /* 0x002fca00078e02ff */
[----:B------:R-:W-:-:S13]  /*0070*/  ISETP.GE.AND P0, PT, R4, R3, PT ;  /* 0x000000030400720c */ /* 0x000fda0003f06270 */
[----:B------:R-:W-:Y:S05]  /*0080*/  @P0 EXIT ;  /* 0x000000000000094d */ /* 0x000fea0003800000 */
[----:B------:R-:W-:Y:S01]  /*0090*/  IABS R9, R2 ;  /* 0x0000000200097213 */ /* 0x000fe20000000000 */
[----:B------:R-:W-:Y:S01]  /*00a0*/  BSSY.RECONVERGENT B0, `(.L_x_24) ;  /* 0x0000027000007945 */ /* 0x000fe20003800200 */
[----:B------:R-:W-:Y:S02]  /*00b0*/  ISETP.GE.AND P2, PT, R4, RZ, PT ;  /* 0x000000ff0400720c */ /* 0x000fe40003f46270 */
[----:B------:R-:W0:Y:S08]  /*00c0*/  I2F.RP R0, R9 ;  /* 0x0000000900007306 */ /* 0x000e300000209400 */
[----:B0-----:R-:W0:Y:S02]  /*00d0*/  MUFU.RCP R0, R0 ;  /* 0x0000000000007308 */ /* 0x001e240000001000 */
[----:B0-----:R-:W-:-:S06]  /*00e0*/  VIADD R6, R0, 0xffffffe ;  /* 0x0ffffffe00067836 */ /* 0x001fcc0000000000 */
[----:B------:R0:W1:Y:S02]  /*00f0*/  F2I.FTZ.U32.TRUNC.NTZ R7, R6 ;  /* 0x0000000600077305 */ /* 0x000064000021f000 */
[----:B0-----:R-:W-:Y:S02]  /*0100*/  HFMA2 R6, -RZ, RZ, 0, 0 ;  /* 0x00000000ff067431 */ /* 0x001fe400000001ff */
[----:B-1----:R-:W-:-:S04]  /*0110*/  IMAD.MOV R8, RZ, RZ, -R7 ;  /* 0x000000ffff087224 */ /* 0x002fc800078e0a07 */
[----:B------:R-:W-:Y:S01]  /*0120*/  IMAD R3, R8, R9, RZ ;  /* 0x0000000908037224 */ /* 0x000fe200078e02ff */
[----:B------:R-:W-:-:S03]  /*0130*/  IABS R8, R4 ;  /* 0x0000000400087213 */ /* 0x000fc60000000000 */
[----:B------:R-:W-:Y:S01]  /*0140*/  IMAD.HI.U32 R7, R7, R3, R6 ;  /* 0x0000000307077227 */ /* 0x000fe200078e0006 */
[----:B------:R-:W-:-:S05]  /*0150*/  I2FP.F32.S32 R3, R2 ;  /* 0x0000000200037245 */ /* 0x000fca0000201400 */
[----:B------:R-:W-:-:S04]  /*0160*/  IMAD.HI.U32 R7, R7, R8, RZ ;  /* 0x0000000807077227 */ /* 0x000fc800078e00ff */
[----:B------:R-:W-:Y:S01]  /*0170*/  FMUL R6, R3, 0.5 ;  /* 0x3f00000003067820 */ /* 0x000fe20000400000 */
[----:B------:R-:W-:-:S05]  /*0180*/  IMAD.MOV R7, RZ, RZ, -R7 ;  /* 0x000000ffff077224 */ /* 0x000fca00078e0a07 */
[----:B------:R-:W-:Y:S01]  /*0190*/  FRND.FLOOR R6, R6 ;  /* 0x0000000600067307 */ /* 0x000fe20000205000 */
[C---:B------:R-:W-:Y:S02]  /*01a0*/  IMAD R0, R9.reuse, R7, R8 ;  /* 0x0000000709007224 */ /* 0x040fe400078e0208 */
[----:B------:R-:W0:Y:S03]  /*01b0*/  LDC R8, c[0x0][0x388] ;  /* 0x0000e200ff087b82 */ /* 0x000e260000000800 */
[----:B------:R-:W-:-:S13]  /*01c0*/  ISETP.GT.U32.AND P0, PT, R9, R0, PT ;  /* 0x000000000900720c */ /* 0x000fda0003f04070 */
[----:B------:R-:W-:Y:S01]  /*01d0*/  @!P0 IMAD.IADD R0, R0, 0x1, -R9 ;  /* 0x0000000100008824 */ /* 0x000fe200078e0a09 */
[----:B------:R-:W-:-:S04]  /*01e0*/  ISETP.NE.AND P0, PT, R2, RZ, PT ;  /* 0x000000ff0200720c */ /* 0x000fc80003f05270 */
[----:B------:R-:W-:Y:S01]  /*01f0*/  ISETP.GT.U32.AND P1, PT, R9, R0, PT ;  /* 0x000000000900720c */ /* 0x000fe20003f24070 */
[----:B0-----:R-:W0:-:S12]  /*0200*/  MUFU.RCP R5, R8 ;  /* 0x0000000800057308 */ /* 0x001e180000001000 */
[----:B------:R-:W-:-:S05]  /*0210*/  @!P1 IADD3 R0, PT, PT, R0, -R9, RZ ;  /* 0x8000000900009210 */ /* 0x000fca0007ffe0ff */
[----:B------:R-:W-:Y:S01]  /*0220*/  @!P2 IMAD.MOV R0, RZ, RZ, -R0 ;  /* 0x000000ffff00a224 */ /* 0x000fe200078e0a00 */
[----:B------:R-:W-:Y:S01]  /*0230*/  @!P0 LOP3.LUT R0, RZ, R2, RZ, 0x33, !PT ;  /* 0x00000002ff008212 */ /* 0x000fe200078e33ff */
[----:B0-----:R-:W-:-:S03]  /*0240*/  FFMA R2, R5, -R8, 1 ;  /* 0x3f80000005027423 */ /* 0x001fc60000000808 */
[----:B------:R-:W-:Y:S01]  /*0250*/  I2FP.F32.S32 R3, R0 ;  /* 0x0000000000037245 */ /* 0x000fe20000201400 */
[----:B------:R-:W-:Y:S01]  /*0260*/  FFMA R2, R5, R2, R5 ;  /* 0x0000000205027223 */ /* 0x000fe20000000005 */
[----:B------:R-:W0:Y:S03]  /*0270*/  LDC R0, c[0x0][0x388] ;  /* 0x0000e200ff007b82 */ /* 0x000e260000000800 */
[----:B------:R-:W-:-:S04]  /*0280*/  FADD R3, -R6, R3 ;  /* 0x0000000306037221 */ /* 0x000fc80000000100 */
[----:B------:R-:W1:Y:S01]  /*0290*/  FCHK P0, R3, R8 ;  /* 0x0000000803007302 */ /* 0x000e620000000000 */
[----:B------:R-:W-:-:S04]  /*02a0*/  FFMA R5, R3, R2, RZ ;  /* 0x0000000203057223 */ /* 0x000fc800000000ff */
[----:B------:R-:W-:-:S04]  /*02b0*/  FFMA R7, R5, -R8, R3 ;  /* 0x8000000805077223 */ /* 0x000fc80000000003 */
[----:B------:R-:W-:Y:S01]  /*02c0*/  FFMA R5, R2, R7, R5 ;  /* 0x0000000702057223 */ /* 0x000fe20000000005 */
[----:B-1----:R-:W-:Y:S06]  /*02d0*/  @!P0 BRA `(.L_x_25) ;  /* 0x00000000000c8947 */ /* 0x002fec0003800000 */
[----:B------:R-:W-:-:S07]  /*02e0*/  MOV R10, 0x300 ;  /* 0x00000300000a7802 */ /* 0x000fce0000000f00 */
[----:B0-----:R-:W-:Y:S05]  /*02f0*/  CALL.REL.NOINC `($__internal_3_$__cuda_sm3x_div_rn_noftz_f32_slowpath) ;  /* 0x0000001000fc7944 */ /* 0x001fea0003c00000 */
[----:B------:R-:W-:-:S07]  /*0300*/  IMAD.MOV.U32 R5, RZ, RZ, R2 ;  /* 0x000000ffff057224 */ /* 0x000fce00078e0002 */
.L_x_25:
[----:B------:R-:W-:Y:S05]  /*0310*/  BSYNC.RECONVERGENT B0 ;  /* 0x0000000000007941 */ /* 0x000fea0003800200 */
.L_x_24:
[----:B------:R-:W1:Y:S01]  /*0320*/  LDC R7, c[0x0][0x380] ;  /* 0x0000e000ff077b82 */ /* 0x000e620000000800 */
[----:B------:R-:W-:Y:S01]  /*0330*/  IABS R10, R4 ;  /* 0x00000004000a7213 */ /* 0x000fe20000000000 */
[----:B------:R-:W-:Y:S01]  /*0340*/  BSSY.RECONVERGENT B0, `(.L_x_26) ;  /* 0x0000065000007945 */ /* 0x000fe20003800200 */
[----:B-1----:R-:W-:-:S04]  /*0350*/  IABS R8, R7 ;  /* 0x0000000700087213 */ /* 0x002fc80000000000 */
[----:B------:R-:W1:Y:S08]  /*0360*/  I2F.RP R9, R8 ;  /* 0x0000000800097306 */ /* 0x000e700000209400 */
[----:B-1----:R-:W1:Y:S02]  /*0370*/  MUFU.RCP R9, R9 ;  /* 0x0000000900097308 */ /* 0x002e640000001000 */
[----:B-1----:R-:W-:-:S06]  /*0380*/  IADD3 R2, PT, PT, R9, 0xffffffe, RZ ;  /* 0x0ffffffe09027810 */ /* 0x002fcc0007ffe0ff */
[----:B------:R1:W2:Y:S02]  /*0390*/  F2I.FTZ.U32.TRUNC.NTZ R3, R2 ;  /* 0x0000000200037305 */ /* 0x0002a4000021f000 */
[----:B-1----:R-:W-:Y:S02]  /*03a0*/  IMAD.MOV.U32 R2, RZ, RZ, RZ ;  /* 0x000000ffff027224 */ /* 0x002fe400078e00ff */
[----:B--2---:R-:W-:-:S04]  /*03b0*/  IMAD.MOV R11, RZ, RZ, -R3 ;  /* 0x000000ffff0b7224 */ /* 0x004fc800078e0a03 */
[----:B------:R-:W-:-:S04]  /*03c0*/  IMAD R11, R11, R8, RZ ;  /* 0x000000080b0b7224 */ /* 0x000fc800078e02ff */
[----:B------:R-:W-:Y:S01]  /*03d0*/  IMAD.HI.U32 R11, R3, R11, R2 ;  /* 0x0000000b030b7227 */ /* 0x000fe200078e0002 */
[----:B------:R-:W-:Y:S02]  /*03e0*/  MOV R3, R10 ;  /* 0x0000000a00037202 */ /* 0x000fe40000000f00 */
[----:B------:R-:W1:Y:S03]  /*03f0*/  LDC R10, c[0x0][0x388] ;  /* 0x0000e200ff0a7b82 */ /* 0x000e660000000800 */
[----:B------:R-:W-:-:S04]  /*0400*/  IMAD.HI.U32 R2, R11, R3, RZ ;  /* 0x000000030b027227 */ /* 0x000fc800078e00ff */
[----:B------:R-:W-:-:S04]  /*0410*/  IMAD.MOV R9, RZ, RZ, -R2 ;  /* 0x000000ffff097224 */ /* 0x000fc800078e0a02 */
[----:B------:R-:W-:-:S05]  /*0420*/  IMAD R3, R8, R9, R3 ;  /* 0x0000000908037224 */ /* 0x000fca00078e0203 */
[----:B------:R-:W-:Y:S01]  /*0430*/  ISETP.GT.U32.AND P2, PT, R8, R3, PT ;  /* 0x000000030800720c */ /* 0x000fe20003f44070 */
[----:B-1----:R-:W1:-:S12]  /*0440*/  MUFU.RCP R9, R10 ;  /* 0x0000000a00097308 */ /* 0x002e580000001000 */
[----:B------:R-:W-:Y:S01]  /*0450*/  @!P2 IMAD.IADD R3, R3, 0x1, -R8 ;  /* 0x000000010303a824 */ /* 0x000fe200078e0a08 */
[----:B------:R-:W-:Y:S02]  /*0460*/  @!P2 IADD3 R2, PT, PT, R2, 0x1, RZ ;  /* 0x000000010202a810 */ /* 0x000fe40007ffe0ff */
[----:B------:R-:W-:Y:S02]  /*0470*/  ISETP.NE.AND P2, PT, R7, RZ, PT ;  /* 0x000000ff0700720c */ /* 0x000fe40003f45270 */
[----:B------:R-:W-:Y:S01]  /*0480*/  ISETP.GE.U32.AND P0, PT, R3, R8, PT ;  /* 0x000000080300720c */ /* 0x000fe20003f06070 */
[----:B------:R-:W-:Y:S01]  /*0490*/  HFMA2 R8, -RZ, RZ, 1.875, 0 ;  /* 0x3f800000ff087431 */ /* 0x000fe200000001ff */
[----:B------:R-:W-:-:S04]  /*04a0*/  LOP3.LUT R3, R4, R7, RZ, 0x3c, !PT ;  /* 0x0000000704037212 */ /* 0x000fc800078e3cff */
[----:B------:R-:W-:-:S07]  /*04b0*/  ISETP.GE.AND P1, PT, R3, RZ, PT ;  /* 0x000000ff0300720c */ /* 0x000fce0003f26270 */
[----:B------:R-:W-:Y:S01]  /*04c0*/  @P0 VIADD R2, R2, 0x1 ;  /* 0x0000000102020836 */ /* 0x000fe20000000000 */
[----:B------:R-:W-:-:S05]  /*04d0*/  FSETP.NEU.AND P0, PT, R5, 1, PT ;  /* 0x3f8000000500780b */ /* 0x000fca0003f0d000 */
[----:B------:R-:W-:Y:S01]  /*04e0*/  @!P1 IMAD.MOV R2, RZ, RZ, -R2 ;  /* 0x000000ffff029224 */ /* 0x000fe200078e0a02 */
[----:B------:R-:W-:-:S04]  /*04f0*/  @!P2 LOP3.LUT R2, RZ, R7, RZ, 0x33, !PT ;  /* 0x00000007ff02a212 */ /* 0x000fc800078e33ff */
[----:B------:R-:W-:Y:S01]  /*0500*/  I2FP.F32.S32 R3, R2 ;  /* 0x0000000200037245 */ /* 0x000fe20000201400 */
[----:B-1----:R-:W-:-:S04]  /*0510*/  FFMA R2, R9, -R10, 1 ;  /* 0x3f80000009027423 */ /* 0x002fc8000000080a */
[----:B------:R-:W-:Y:S01]  /*0520*/  FADD R3, -R6, R3 ;  /* 0x0000000306037221 */ /* 0x000fe20000000100 */
[----:B------:R-:W-:-:S03]  /*0530*/  FFMA R2, R9, R2, R9 ;  /* 0x0000000209027223 */ /* 0x000fc60000000009 */
[----:B------:R1:W2:Y:S01]  /*0540*/  FCHK P1, R3, R10 ;  /* 0x0000000a03007302 */ /* 0x0002a20000020000 */
[----:B------:R-:W-:-:S04]  /*0550*/  FFMA R6, R2, R3, RZ ;  /* 0x0000000302067223 */ /* 0x000fc800000000ff */
[----:B------:R-:W-:Y:S01]  /*0560*/  FFMA R7, R6, -R10, R3 ;  /* 0x8000000a06077223 */ /* 0x000fe20000000003 */
[----:B------:R-:W-:Y:S06]  /*0570*/  @!P0 BRA `(.L_x_27) ;  /* 0x0000000400048947 */ /* 0x000fec0003800000 */
[----:B------:R-:W-:-:S13]  /*0580*/  FSETP.NAN.AND P0, PT, |R5|, |R5|, PT ;  /* 0x400000050500720b */ /* 0x000fda0003f08200 */
[----:B------:R-:W-:Y:S01]  /*0590*/  @P0 FADD R8, R5, 2 ;  /* 0x4000000005080421 */ /* 0x000fe20000000000 */
[----:B------:R-:W-:Y:S06]  /*05a0*/  @P0 BRA `(.L_x_27) ;  /* 0x0000000000f80947 */ /* 0x000fec0003800000 */
[C---:B------:R-:W-:Y:S01]  /*05b0*/  FMUL R8, |R5|.reuse, 16777216 ;  /* 0x4b80000005087820 */ /* 0x040fe20000400200 */
[C---:B------:R-:W-:Y:S02]  /*05c0*/  FSETP.GEU.AND P0, PT, |R5|.reuse, 1.175494350822287508e-38, PT ;  /* 0x008000000500780b */ /* 0x040fe40003f0e200 */
[----:B------:R-:W-:Y:S02]  /*05d0*/  MOV R16, 0x3a2c32e4 ;  /* 0x3a2c32e400107802 */ /* 0x000fe40000000f00 */
[----:B------:R-:W-:Y:S02]  /*05e0*/  FSEL R8, R8, |R5|, !P0 ;  /* 0x4000000508087208 */ /* 0x000fe40004000000 */
[----:B------:R-:W-:Y:S02]  /*05f0*/  FSEL R11, RZ, -24, P0 ;  /* 0xc1c00000ff0b7808 */ /* 0x000fe40000000000 */
[----:B------:R-:W-:Y:S01]  /*0600*/  FSETP.NEU.AND P0, PT, |R5|, +INF , PT ;  /* 0x7f8000000500780b */ /* 0x000fe20003f0d200 */
[----:B------:R-:W-:-:S03]  /*0610*/  VIADD R9, R8, 0xc0cafb0d ;  /* 0xc0cafb0d08097836 */ /* 0x000fc60000000000 */
[----:B------:R-:W-:Y:S02]  /*0620*/  FSETP.NEU.AND P0, PT, R5, RZ, P0 ;  /* 0x000000ff0500720b */ /* 0x000fe4000070d000 */
[----:B------:R-:W-:-:S05]  /*0630*/  LOP3.LUT R9, R9, 0xff800000, RZ, 0xc0, !PT ;  /* 0xff80000009097812 */ /* 0x000fca00078ec0ff */
[----:B------:R-:W-:-:S04]  /*0640*/  IMAD.IADD R8, R8, 0x1, -R9 ;  /* 0x0000000108087824 */ /* 0x000fc800078e0a09 */
[C---:B------:R-:W-:Y:S01]  /*0650*/  FADD R13, R8.reuse, 1 ;  /* 0x3f800000080d7421 */ /* 0x040fe20000000000 */
[----:B------:R-:W-:Y:S01]  /*0660*/  FADD R12, R8, -1 ;  /* 0xbf800000080c7421 */ /* 0x000fe20000000000 */
[----:B------:R-:W-:Y:S01]  /*0670*/  I2FP.F32.S32 R8, R9 ;  /* 0x0000000900087245 */ /* 0x000fe20000201400 */
[----:B------:R-:W-:Y:S02]  /*0680*/  @!P0 FADD R5, R5, R5 ;  /* 0x0000000505058221 */ /* 0x000fe40000000000 */
[----:B-1----:R-:W-:Y:S01]  /*0690*/  FADD R10, R12, R12 ;  /* 0x0000000c0c0a7221 */ /* 0x002fe20000000000 */
[----:B------:R-:W1:Y:S03]  /*06a0*/  MUFU.RCP R13, R13 ;  /* 0x0000000d000d7308 */ /* 0x000e660000001000 */
[----:B-1----:R-:W-:Y:S01]  /*06b0*/  FMUL R9, R13, R10 ;  /* 0x0000000a0d097220 */ /* 0x002fe20000400000 */
[----:B------:R-:W-:-:S03]  /*06c0*/  FFMA R10, R8, 1.1920928955078125e-07, R11 ;  /* 0x34000000080a7823 */ /* 0x000fc6000000000b */
[----:B------:R-:W-:Y:S01]  /*06d0*/  FADD R14, R12, -R9 ;  /* 0x800000090c0e7221 */ /* 0x000fe20000000000 */
[CC--:B------:R-:W-:Y:S01]  /*06e0*/  FMUL R11, R9.reuse, R9.reuse ;  /* 0x00000009090b7220 */ /* 0x0c0fe20000400000 */
[----:B------:R-:W-:Y:S02]  /*06f0*/  FFMA R8, R9, 1.4426950216293334961, R10 ;  /* 0x3fb8aa3b09087823 */ /* 0x000fe4000000000a */
[----:B------:R-:W-:Y:S01]  /*0700*/  FADD R15, R14, R14 ;  /* 0x0000000e0e0f7221 */ /* 0x000fe20000000000 */
[C---:B------:R-:W-:Y:S01]  /*0710*/  FFMA R14, R11.reuse, R16, 0.0032181653659790754318 ;  /* 0x3b52e7db0b0e7423 */ /* 0x040fe20000000010 */
[----:B------:R-:W-:Y:S02]  /*0720*/  FADD R10, R10, -R8 ;  /* 0x800000080a0a7221 */ /* 0x000fe40000000000 */
[----:B------:R-:W-:Y:S01]  /*0730*/  FFMA R12, R12, -R9, R15 ;  /* 0x800000090c0c7223 */ /* 0x000fe2000000000f */
[----:B------:R-:W-:Y:S01]  /*0740*/  FFMA R14, R11, R14, 0.018033718690276145935 ;  /* 0x3c93bb730b0e7423 */ /* 0x000fe2000000000e */
[----:B------:R-:W-:-:S02]  /*0750*/  FFMA R15, R9, 1.4426950216293334961, R10 ;  /* 0x3fb8aa3b090f7823 */ /* 0x000fc4000000000a */
[----:B------:R-:W-:Y:S01]  /*0760*/  FMUL R12, R13, R12 ;  /* 0x0000000c0d0c7220 */ /* 0x000fe20000400000 */
[----:B------:R-:W-:-:S03]  /*0770*/  FFMA R14, R11, R14, 0.12022458761930465698 ;  /* 0x3df6384f0b0e7423 */ /* 0x000fc6000000000e */
[----:B------:R-:W-:Y:S01]  /*0780*/  FFMA R10, R12, 1.4426950216293334961, R15 ;  /* 0x3fb8aa3b0c0a7823 */ /* 0x000fe2000000000f */
[----:B------:R-:W-:-:S03]  /*0790*/  FMUL R14, R11, R14 ;  /* 0x0000000e0b0e7220 */ /* 0x000fc60000400000 */
[----:B------:R-:W-:Y:S01]  /*07a0*/  FFMA R13, R9, 1.9251366722983220825e-08, R10 ;  /* 0x32a55e34090d7823 */ /* 0x000fe2000000000a */
[----:B------:R-:W-:-:S04]  /*07b0*/  FMUL R11, R14, 3 ;  /* 0x404000000e0b7820 */ /* 0x000fc80000400000 */
[----:B------:R-:W-:-:S04]  /*07c0*/  FFMA R11, R12, R11, R13 ;  /* 0x0000000b0c0b7223 */ /* 0x000fc8000000000d */
[----:B------:R-:W-:-:S04]  /*07d0*/  FFMA R11, R9, R14, R11 ;  /* 0x0000000e090b7223 */ /* 0x000fc8000000000b */
[----:B------:R-:W-:-:S04]  /*07e0*/  FADD R9, R8, R11 ;  /* 0x0000000b08097221 */ /* 0x000fc80000000000 */
[----:B------:R-:W-:Y:S01]  /*07f0*/  FMUL R10, R9, 2 ;  /* 0x40000000090a7820 */ /* 0x000fe20000400000 */
[----:B------:R-:W-:-:S03]  /*0800*/  FADD R8, -R8, R9 ;  /* 0x0000000908087221 */ /* 0x000fc60000000100 */
[----:B------:R-:W1:Y:S01]  /*0810*/  FRND R13, R10 ;  /* 0x0000000a000d7307 */ /* 0x000e620000201000 */
[----:B------:R-:W-:Y:S01]  /*0820*/  FADD R8, R11, -R8 ;  /* 0x800000080b087221 */ /* 0x000fe20000000000 */
[----:B------:R-:W-:Y:S01]  /*0830*/  FFMA R9, R9, 2, -R10 ;  /* 0x4000000009097823 */ /* 0x000fe2000000080a */
[----:B------:R-:W-:Y:S01]  /*0840*/  IMAD.MOV.U32 R11, RZ, RZ, 0x391fcb8e ;  /* 0x391fcb8eff0b7424 */ /* 0x000fe200078e00ff */
[----:B------:R-:W-:Y:S02]  /*0850*/  FSETP.GT.AND P3, PT, |R10|, 152, PT ;  /* 0x431800000a00780b */ /* 0x000fe40003f64200 */
[----:B------:R-:W-:Y:S02]  /*0860*/  FFMA R9, R8, 2, R9 ;  /* 0x4000000008097823 */ /* 0x000fe40000000009 */
[----:B------:R-:W3:Y:S01]  /*0870*/  F2I.NTZ R12, R10 ;  /* 0x0000000a000c7305 */ /* 0x000ee20000203100 */
[----:B-1----:R-:W-:Y:S01]  /*0880*/  FADD R8, R10, -R13 ;  /* 0x8000000d0a087221 */ /* 0x002fe20000000000 */
[----:B------:R-:W-:-:S03]  /*0890*/  FSETP.GT.AND P2, PT, R13, RZ, PT ;  /* 0x000000ff0d00720b */ /* 0x000fc60003f44000 */
[----:B------:R-:W-:-:S04]  /*08a0*/  FADD R8, R8, R9 ;  /* 0x0000000908087221 */ /* 0x000fc80000000000 */
[----:B------:R-:W-:-:S04]  /*08b0*/  FFMA R9, R8, R11, 0.0013391353422775864601 ;  /* 0x3aaf85ed08097423 */ /* 0x000fc8000000000b */
[----:B------:R-:W-:-:S04]  /*08c0*/  FFMA R9, R8, R9, 0.0096188392490148544312 ;  /* 0x3c1d985608097423 */ /* 0x000fc80000000009 */
[----:B------:R-:W-:-:S04]  /*08d0*/  FFMA R9, R8, R9, 0.055503588169813156128 ;  /* 0x3d6357bb08097423 */ /* 0x000fc80000000009 */
[----:B------:R-:W-:Y:S01]  /*08e0*/  FFMA R11, R8, R9, 0.24022644758224487305 ;  /* 0x3e75fdec080b7423 */ /* 0x000fe20000000009 */
[----:B------:R-:W-:Y:S02]  /*08f0*/  SEL R9, RZ, 0x83000000, P2 ;  /* 0x83000000ff097807 */ /* 0x000fe40001000000 */
[----:B------:R-:W-:Y:S01]  /*0900*/  FSETP.GEU.AND P2, PT, R10, RZ, PT ;  /* 0x000000ff0a00720b */ /* 0x000fe20003f4e000 */
[----:B------:R-:W-:Y:S01]  /*0910*/  FFMA R13, R8, R11, 0.69314718246459960938 ;  /* 0x3f317218080d7423 */ /* 0x000fe2000000000b */
[----:B---3--:R-:W-:Y:S01]  /*0920*/  LEA R12, R12, -R9, 0x17 ;  /* 0x800000090c0c7211 */ /* 0x008fe200078eb8ff */
[----:B------:R-:W-:Y:S02]  /*0930*/  VIADD R11, R9, 0x7f000000 ;  /* 0x7f000000090b7836 */ /* 0x000fe40000000000 */
[----:B------:R-:W-:Y:S01]  /*0940*/  FFMA R10, R8, R13, 1 ;  /* 0x3f800000080a7423 */ /* 0x000fe2000000000d */
[----:B------:R-:W-:-:S03]  /*0950*/  FSEL R8, RZ, +INF , !P2 ;  /* 0x7f800000ff087808 */ /* 0x000fc60005000000 */
[----:B------:R-:W-:-:S04]  /*0960*/  FMUL R11, R11, R10 ;  /* 0x0000000a0b0b7220 */ /* 0x000fc80000400000 */
[----:B------:R-:W-:Y:S01]  /*0970*/  @!P3 FMUL R8, R12, R11 ;  /* 0x0000000b0c08b220 */ /* 0x000fe20000400000 */
[----:B------:R-:W-:-:S07]  /*0980*/  @!P0 LOP3.LUT R8, R5, 0x7fffffff, RZ, 0xc0, !PT ;  /* 0x7fffffff05088812 */ /* 0x000fce00078ec0ff */
.L_x_27:
[----:B------:R-:W-:Y:S05]  /*0990*/  BSYNC.RECONVERGENT B0 ;  /* 0x0000000000007941 */ /* 0x000fea0003800200 */
.L_x_26:
[----:B------:R-:W-:Y:S01]  /*09a0*/  BSSY.RECONVERGENT B0, `(.L_x_28) ;  /* 0x0000005000007945 */ /* 0x000fe20003800200 */
[----:B------:R-:W-:-:S03]  /*09b0*/  FFMA R2, R2, R7, R6 ;  /* 0x0000000702027223 */ /* 0x000fc60000000006 */
[----:B--2---:R-:W-:Y:S05]  /*09c0*/  @!P1 BRA `(.L_x_29) ;  /* 0x0000000000089947 */ /* 0x004fea0003800000 */
[----:B-1----:R-:W-:-:S07]  /*09d0*/  MOV R10, 0x9f0 ;  /* 0x000009f0000a7802 */ /* 0x002fce0000000f00 */
[----:B0-----:R-:W-:Y:S05]  /*09e0*/  CALL.REL.NOINC `($__internal_3_$__cuda_sm3x_div_rn_noftz_f32_slowpath) ;  /* 0x0000000c00407944 */ /* 0x001fea0003c00000 */
.L_x_29:
[----:B------:R-:W-:Y:S05]  /*09f0*/  BSYNC.RECONVERGENT B0 ;  /* 0x0000000000007941 */ /* 0x000fea0003800200 */
.L_x_28:
[----:B------:R-:W-:Y:S01]  /*0a00*/  FSETP.NEU.AND P0, PT, R2, 1, PT ;  /* 0x3f8000000200780b */ /* 0x000fe20003f0d000 */
[----:B------:R-:W-:Y:S01]  /*0a10*/  BSSY.RECONVERGENT B0, `(.L_x_30) ;  /* 0x0000044000007945 */ /* 0x000fe20003800200 */
[----:B------:R-:W-:-:S11]  /*0a20*/  IMAD.MOV.U32 R5, RZ, RZ, 0x3f800000 ;  /* 0x3f800000ff057424 */ /* 0x000fd600078e00ff */
[----:B------:R-:W-:Y:S05]  /*0a30*/  @!P0 BRA `(.L_x_31) ;  /* 0x0000000400048947 */ /* 0x000fea0003800000 */
[----:B------:R-:W-:-:S13]  /*0a40*/  FSETP.NAN.AND P0, PT, |R2|, |R2|, PT ;  /* 0x400000020200720b */ /* 0x000fda0003f08200 */
[----:B------:R-:W-:Y:S01]  /*0a50*/  @P0 FADD R5, R2, 2 ;  /* 0x4000000002050421 */ /* 0x000fe20000000000 */
[----:B------:R-:W-:Y:S06]  /*0a60*/  @P0 BRA `(.L_x_31) ;  /* 0x0000000000f80947 */ /* 0x000fec0003800000 */
[C---:B-1----:R-:W-:Y:S01]  /*0a70*/  FMUL R3, |R2|.reuse, 16777216 ;  /* 0x4b80000002037820 */ /* 0x042fe20000400200 */
[----:B------:R-:W-:Y:S01]  /*0a80*/  FSETP.GEU.AND P0, PT, |R2|, 1.175494350822287508e-38, PT ;  /* 0x008000000200780b */ /* 0x000fe20003f0e200 */
[----:B------:R-:W-:-:S03]  /*0a90*/  HFMA2 R12, -RZ, RZ, 0.771484375, 0.21533203125 ;  /* 0x3a2c32e4ff0c7431 */ /* 0x000fc600000001ff */
[----:B------:R-:W-:-:S04]  /*0aa0*/  FSEL R3, R3, |R2|, !P0 ;  /* 0x4000000203037208 */ /* 0x000fc80004000000 */
[----:B0-----:R-:W-:-:S04]  /*0ab0*/  IADD3 R0, PT, PT, R3, -0x3f3504f3, RZ ;  /* 0xc0cafb0d03007810 */ /* 0x001fc80007ffe0ff */
[----:B------:R-:W-:-:S05]  /*0ac0*/  LOP3.LUT R0, R0, 0xff800000, RZ, 0xc0, !PT ;  /* 0xff80000000007812 */ /* 0x000fca00078ec0ff */
[----:B------:R-:W-:Y:S01]  /*0ad0*/  IMAD.IADD R3, R3, 0x1, -R0 ;  /* 0x0000000103037824 */ /* 0x000fe200078e0a00 */
[----:B------:R-:W-:-:S03]  /*0ae0*/  I2FP.F32.S32 R0, R0 ;  /* 0x0000000000007245 */ /* 0x000fc60000201400 */
[C---:B------:R-:W-:Y:S01]  /*0af0*/  FADD R6, R3.reuse, 1 ;  /* 0x3f80000003067421 */ /* 0x040fe20000000000 */
[----:B------:R-:W-:Y:S01]  /*0b00*/  FADD R5, R3, -1 ;  /* 0xbf80000003057421 */ /* 0x000fe20000000000 */
[----:B------:R-:W-:Y:S02]  /*0b10*/  FSEL R3, RZ, -24, P0 ;  /* 0xc1c00000ff037808 */ /* 0x000fe40000000000 */
[----:B------:R-:W-:Y:S01]  /*0b20*/  FSETP.NEU.AND P0, PT, |R2|, +INF , PT ;  /* 0x7f8000000200780b */ /* 0x000fe20003f0d200 */
[----:B------:R-:W-:Y:S01]  /*0b30*/  FADD R7, R5, R5 ;  /* 0x0000000505077221 */ /* 0x000fe20000000000 */
[----:B------:R-:W0:Y:S01]  /*0b40*/  MUFU.RCP R6, R6 ;  /* 0x0000000600067308 */ /* 0x000e220000001000 */
[----:B------:R-:W-:Y:S01]  /*0b50*/  FFMA R0, R0, 1.1920928955078125e-07, R3 ;  /* 0x3400000000007823 */ /* 0x000fe20000000003 */
[----:B------:R-:W-:-:S13]  /*0b60*/  FSETP.NEU.AND P0, PT, R2, RZ, P0 ;  /* 0x000000ff0200720b */ /* 0x000fda000070d000 */
[----:B------:R-:W-:Y:S01]  /*0b70*/  @!P0 FADD R2, R2, R2 ;  /* 0x0000000202028221 */ /* 0x000fe20000000000 */
[----:B0-----:R-:W-:-:S04]  /*0b80*/  FMUL R7, R6, R7 ;  /* 0x0000000706077220 */ /* 0x001fc80000400000 */
[----:B------:R-:W-:Y:S01]  /*0b90*/  FADD R9, R5, -R7 ;  /* 0x8000000705097221 */ /* 0x000fe20000000000 */
[CC--:B------:R-:W-:Y:S01]  /*0ba0*/  FMUL R3, R7.reuse, R7.reuse ;  /* 0x0000000707037220 */ /* 0x0c0fe20000400000 */
[----:B------:R-:W-:Y:S02]  /*0bb0*/  FFMA R11, R7, 1.4426950216293334961, R0 ;  /* 0x3fb8aa3b070b7823 */ /* 0x000fe40000000000 */
[----:B------:R-:W-:Y:S01]  /*0bc0*/  FADD R10, R9, R9 ;  /* 0x00000009090a7221 */ /* 0x000fe20000000000 */
[----:B------:R-:W-:Y:S01]  /*0bd0*/  FFMA R12, R3, R12, 0.0032181653659790754318 ;  /* 0x3b52e7db030c7423 */ /* 0x000fe2000000000c */
        /* <DEDUP_REMOVED lines=11> */
[----:B------:R-:W-:Y:S01]  /*0c90*/  FFMA R12, R7, R12, R5 ;  /* 0x0000000c070c7223 */ /* 0x000fe20000000005 */
[----:B------:R-:W-:-:S03]  /*0ca0*/  IMAD.MOV.U32 R5, RZ, RZ, 0x391fcb8e ;  /* 0x391fcb8eff057424 */ /* 0x000fc600078e00ff */
[----:B------:R-:W-:-:S04]  /*0cb0*/  FADD R0, R11, R12 ;  /* 0x0000000c0b007221 */ /* 0x000fc80000000000 */
[----:B------:R-:W-:Y:S01]  /*0cc0*/  FMUL R3, R0, 2 ;  /* 0x4000000000037820 */ /* 0x000fe20000400000 */
[----:B------:R-:W-:-:S03]  /*0cd0*/  FADD R11, -R11, R0 ;  /* 0x000000000b0b7221 */ /* 0x000fc60000000100 */
[----:B------:R-:W0:Y:S01]  /*0ce0*/  FRND R6, R3 ;  /* 0x0000000300067307 */ /* 0x000e220000201000 */
[----:B------:R-:W-:Y:S01]  /*0cf0*/  FADD R11, R12, -R11 ;  /* 0x8000000b0c0b7221 */ /* 0x000fe20000000000 */
[----:B------:R-:W-:Y:S01]  /*0d00*/  FFMA R0, R0, 2, -R3 ;  /* 0x4000000000007823 */ /* 0x000fe20000000803 */
[----:B------:R-:W-:-:S03]  /*0d10*/  FSETP.GT.AND P2, PT, |R3|, 152, PT ;  /* 0x431800000300780b */ /* 0x000fc60003f44200 */
[----:B------:R-:W-:Y:S02]  /*0d20*/  FFMA R11, R11, 2, R0 ;  /* 0x400000000b0b7823 */ /* 0x000fe40000000000 */
[----:B------:R-:W1:Y:S01]  /*0d30*/  F2I.NTZ R10, R3 ;  /* 0x00000003000a7305 */ /* 0x000e620000203100 */
[----:B0-----:R-:W-:Y:S01]  /*0d40*/  FADD R0, R3, -R6 ;  /* 0x8000000603007221 */ /* 0x001fe20000000000 */
[----:B------:R-:W-:-:S03]  /*0d50*/  FSETP.GT.AND P1, PT, R6, RZ, PT ;  /* 0x000000ff0600720b */ /* 0x000fc60003f24000 */
[----:B------:R-:W-:-:S04]  /*0d60*/  FADD R0, R0, R11 ;  /* 0x0000000b00007221 */ /* 0x000fc80000000000 */
[----:B------:R-:W-:-:S04]  /*0d70*/  FFMA R5, R0, R5, 0.0013391353422775864601 ;  /* 0x3aaf85ed00057423 */ /* 0x000fc80000000005 */
[----:B------:R-:W-:-:S04]  /*0d80*/  FFMA R5, R0, R5, 0.0096188392490148544312 ;  /* 0x3c1d985600057423 */ /* 0x000fc80000000005 */
[----:B------:R-:W-:-:S04]  /*0d90*/  FFMA R5, R0, R5, 0.055503588169813156128 ;  /* 0x3d6357bb00057423 */ /* 0x000fc80000000005 */
[C---:B------:R-:W-:Y:S01]  /*0da0*/  FFMA R7, R0.reuse, R5, 0.24022644758224487305 ;  /* 0x3e75fdec00077423 */ /* 0x040fe20000000005 */
[----:B------:R-:W-:Y:S02]  /*0db0*/  SEL R5, RZ, 0x83000000, P1 ;  /* 0x83000000ff057807 */ /* 0x000fe40000800000 */
[----:B------:R-:W-:Y:S01]  /*0dc0*/  FSETP.GEU.AND P1, PT, R3, RZ, PT ;  /* 0x000000ff0300720b */ /* 0x000fe20003f2e000 */
[----:B------:R-:W-:Y:S01]  /*0dd0*/  FFMA R7, R0, R7, 0.69314718246459960938 ;  /* 0x3f31721800077423 */ /* 0x000fe20000000007 */
[----:B------:R-:W-:Y:S01]  /*0de0*/  IADD3 R6, PT, PT, R5, 0x7f000000, RZ ;  /* 0x7f00000005067810 */ /* 0x000fe20007ffe0ff */
[----:B-1----:R-:W-:Y:S01]  /*0df0*/  IMAD R10, R10, 0x800000, -R5 ;  /* 0x008000000a0a7824 */ /* 0x002fe200078e0a05 */
[----:B------:R-:W-:Y:S01]  /*0e00*/  FSEL R5, RZ, +INF , !P1 ;  /* 0x7f800000ff057808 */ /* 0x000fe20004800000 */
[----:B------:R-:W-:-:S04]  /*0e10*/  FFMA R7, R0, R7, 1 ;  /* 0x3f80000000077423 */ /* 0x000fc80000000007 */
[----:B------:R-:W-:-:S04]  /*0e20*/  FMUL R7, R6, R7 ;  /* 0x0000000706077220 */ /* 0x000fc80000400000 */
[----:B------:R-:W-:Y:S01]  /*0e30*/  @!P2 FMUL R5, R10, R7 ;  /* 0x000000070a05a220 */ /* 0x000fe20000400000 */
[----:B------:R-:W-:-:S07]  /*0e40*/  @!P0 LOP3.LUT R5, R2, 0x7fffffff, RZ, 0xc0, !PT ;  /* 0x7fffffff02058812 */ /* 0x000fce00078ec0ff */
.L_x_31:
[----:B------:R-:W-:Y:S05]  /*0e50*/  BSYNC.RECONVERGENT B0 ;  /* 0x0000000000007941 */ /* 0x000fea0003800200 */
.L_x_30:
[----:B------:R-:W2:Y:S01]  /*0e60*/  LDCU UR4, c[0x0][0x388] ;  /* 0x00007100ff0477ac */ /* 0x000ea20008000800 */
[----:B------:R-:W-:Y:S01]  /*0e70*/  FADD R5, R5, R8 ;  /* 0x0000000805057221 */ /* 0x000fe20000000000 */
[----:B0-----:R-:W-:Y:S01]  /*0e80*/  MOV R0, 0x3bbb989d ;  /* 0x3bbb989d00007802 */ /* 0x001fe20000000f00 */
[----:B------:R-:W-:Y:S01]  /*0e90*/  IMAD.MOV.U32 R9, RZ, RZ, 0x437c0000 ;  /* 0x437c0000ff097424 */ /* 0x000fe200078e00ff */
[----:B------:R-:W-:Y:S01]  /*0ea0*/  UMOV UR5, 0x401921fb ;  /* 0x401921fb00057882 */ /* 0x000fe20000000000 */
[----:B------:R-:W-:Y:S01]  /*0eb0*/  FMUL R5, R5, -0.5 ;  /* 0xbf00000005057820 */ /* 0x000fe20000400000 */
[----:B------:R-:W-:Y:S03]  /*0ec0*/  BSSY.RECONVERGENT B0, `(.L_x_32) ;  /* 0x0000021000007945 */ /* 0x000fe60003800200 */
[----:B------:R-:W-:-:S04]  /*0ed0*/  FFMA.SAT R0, R5, R0, 0.5 ;  /* 0x3f00000005007423 */ /* 0x000fc80000002000 */
[----:B------:R-:W-:Y:S01]  /*0ee0*/  FFMA.RM R0, R0, R9, 12582913 ;  /* 0x4b40000100007423 */ /* 0x000fe20000004009 */
[----:B--2---:R-:W1:Y:S01]  /*0ef0*/  F2F.F64.F32 R6, UR4 ;  /* 0x0000000400067d10 */ /* 0x004e620008201800 */
[----:B------:R-:W-:Y:S02]  /*0f00*/  UMOV UR4, 0x54442d18 ;  /* 0x54442d1800047882 */ /* 0x000fe40000000000 */
[C---:B-1----:R-:W-:Y:S02]  /*0f10*/  DMUL R2, R6.reuse, UR4 ;  /* 0x0000000406027c28 */ /* 0x042fe40008000000 */
[----:B------:R-:W0:Y:S06]  /*0f20*/  LDCU.64 UR4, c[0x0][0x358] ;  /* 0x00006b00ff0477ac */ /* 0x000e2c0008000a00 */
[----:B------:R-:W-:Y:S01]  /*0f30*/  DMUL R6, R6, R2 ;  /* 0x0000000206067228 */ /* 0x000fe20000000000 */
[C---:B------:R-:W-:Y:S01]  /*0f40*/  FADD R2, R0.reuse, -12583039 ;  /* 0xcb40007f00027421 */ /* 0x040fe20000000000 */
[----:B------:R-:W-:-:S04]  /*0f50*/  IMAD.SHL.U32 R0, R0, 0x800000, RZ ;  /* 0x0080000000007824 */ /* 0x000fc800078e00ff */
[----:B------:R-:W1:Y:S01]  /*0f60*/  MUFU.RCP64H R3, R7 ;  /* 0x0000000700037308 */ /* 0x000e620000001800 */
[----:B------:R-:W-:Y:S01]  /*0f70*/  FFMA R8, R5, 1.4426950216293334961, -R2 ;  /* 0x3fb8aa3b05087823 */ /* 0x000fe20000000802 */
[----:B------:R-:W-:-:S03]  /*0f80*/  HFMA2 R2, -RZ, RZ, 0, 5.9604644775390625e-08 ;  /* 0x00000001ff027431 */ /* 0x000fc600000001ff */
[----:B------:R-:W-:-:S06]  /*0f90*/  FFMA R5, R5, 1.925963033500011079e-08, R8 ;  /* 0x32a5706005057823 */ /* 0x000fcc0000000008 */
[----:B------:R-:W2:Y:S01]  /*0fa0*/  MUFU.EX2 R5, R5 ;  /* 0x0000000500057308 */ /* 0x000ea20000000800 */
[----:B-1----:R-:W-:-:S08]  /*0fb0*/  DFMA R8, -R6, R2, 1 ;  /* 0x3ff000000608742b */ /* 0x002fd00000000102 */
[----:B------:R-:W-:Y:S01]  /*0fc0*/  DFMA R8, R8, R8, R8 ;  /* 0x000000080808722b */ /* 0x000fe20000000008 */
[----:B--2---:R-:W-:-:S07]  /*0fd0*/  FMUL R0, R0, R5 ;  /* 0x0000000500007220 */ /* 0x004fce0000400000 */
[----:B------:R-:W-:Y:S02]  /*0fe0*/  DFMA R2, R2, R8, R2 ;  /* 0x000000080202722b */ /* 0x000fe40000000002 */
[----:B------:R-:W1:Y:S06]  /*0ff0*/  F2F.F64.F32 R8, R0 ;  /* 0x0000000000087310 */ /* 0x000e6c0000201800 */
[----:B------:R-:W-:-:S08]  /*1000*/  DFMA R10, -R6, R2, 1 ;  /* 0x3ff00000060a742b */ /* 0x000fd00000000102 */
[----:B------:R-:W-:Y:S01]  /*1010*/  DFMA R2, R2, R10, R2 ;  /* 0x0000000a0202722b */ /* 0x000fe20000000002 */
[----:B-1----:R-:W-:-:S07]  /*1020*/  FSETP.GEU.AND P1, PT, |R9|, 6.5827683646048100446e-37, PT ;  /* 0x036000000900780b */ /* 0x002fce0003f2e200 */
[----:B------:R-:W-:-:S08]  /*1030*/  DMUL R10, R8, R2 ;  /* 0x00000002080a7228 */ /* 0x000fd00000000000 */
[----:B------:R-:W-:-:S08]  /*1040*/  DFMA R12, -R6, R10, R8 ;  /* 0x0000000a060c722b */ /* 0x000fd00000000108 */
[----:B------:R-:W-:-:S10]  /*1050*/  DFMA R2, R2, R12, R10 ;  /* 0x0000000c0202722b */ /* 0x000fd4000000000a */
[----:B------:R-:W-:-:S05]  /*1060*/  FFMA R5, RZ, R7, R3 ;  /* 0x00000007ff057223 */ /* 0x000fca0000000003 */
[----:B------:R-:W-:-:S13]  /*1070*/  FSETP.GT.AND P0, PT, |R5|, 1.469367938527859385e-39, PT ;  /* 0x001000000500780b */ /* 0x000fda0003f04200 */
[----:B0-----:R-:W-:Y:S05]  /*1080*/  @P0 BRA P1, `(.L_x_33) ;  /* 0x0000000000100947 */ /* 0x001fea0000800000 */
[----:B------:R-:W-:-:S07]  /*1090*/  MOV R0, 0x10b0 ;  /* 0x000010b000007802 */ /* 0x000fce0000000f00 */
[----:B------:R-:W-:Y:S05]  /*10a0*/  CALL.REL.NOINC `($__internal_2_$__cuda_sm20_div_rn_f64_full) ;  /* 0x0000000000207944 */ /* 0x000fea0003c00000 */
[----:B------:R-:W-:Y:S01]  /*10b0*/  MOV R2, R12 ;  /* 0x0000000c00027202 */ /* 0x000fe20000000f00 */
[----:B------:R-:W-:-:S07]  /*10c0*/  IMAD.MOV.U32 R3, RZ, RZ, R13 ;  /* 0x000000ffff037224 */ /* 0x000fce00078e000d */
.L_x_33:
[----:B------:R-:W-:Y:S05]  /*10d0*/  BSYNC.RECONVERGENT B0 ;  /* 0x0000000000007941 */ /* 0x000fea0003800200 */
.L_x_32:
[----:B------:R-:W0:Y:S01]  /*10e0*/  LDC.64 R6, c[0x0][0x390] ;  /* 0x0000e400ff067b82 */ /* 0x000e220000000a00 */
[----:B------:R-:W1:Y:S01]  /*10f0*/  F2F.F32.F64 R3, R2 ;  /* 0x0000000200037310 */ /* 0x000e620000301000 */
[----:B0-----:R-:W-:-:S05]  /*1100*/  IMAD.WIDE R4, R4, 0x4, R6 ;  /* 0x0000000404047825 */ /* 0x001fca00078e0206 */
[----:B-1----:R-:W-:Y:S01]  /*1110*/  STG.E desc[UR4][R4.64], R3 ;  /* 0x0000000304007986 */ /* 0x002fe2000c101904 */
[----:B------:R-:W-:Y:S05]  /*1120*/  EXIT ;  /* 0x000000000000794d */ /* 0x000fea0003800000 */
        .weak           $__internal_2_$__cuda_sm20_div_rn_f64_full
        .type           $__internal_2_$__cuda_sm20_div_rn_f64_full,@function
        .size           $__internal_2_$__cuda_sm20_div_rn_f64_full,($__internal_3_$__cuda_sm3x_div_rn_noftz_f32_slowpath - $__internal_2_$__cuda_sm20_div_rn_f64_full)
$__internal_2_$__cuda_sm20_div_rn_f64_full:
[C---:B------:R-:W-:Y:S01]  /*1130*/  FSETP.GEU.AND P0, PT, |R7|.reuse, 1.469367938527859385e-39, PT ;  /* 0x001000000700780b */ /* 0x040fe20003f0e200 */
[----:B------:R-:W-:Y:S01]  /*1140*/  IMAD.MOV.U32 R16, RZ, RZ, 0x1 ;  /* 0x00000001ff107424 */ /* 0x000fe200078e00ff */
[----:B------:R-:W-:Y:S01]  /*1150*/  LOP3.LUT R2, R7, 0x800fffff, RZ, 0xc0, !PT ;  /* 0x800fffff07027812 */ /* 0x000fe200078ec0ff */
[----:B------:R-:W-:Y:S01]  /*1160*/  BSSY.RECONVERGENT B1, `(.L_x_34) ;  /* 0x0000055000017945 */ /* 0x000fe20003800200 */
[C---:B------:R-:W-:Y:S02]  /*1170*/  FSETP.GEU.AND P2, PT, |R9|.reuse, 1.469367938527859385e-39, PT ;  /* 0x001000000900780b */ /* 0x040fe40003f4e200 */
[----:B------:R-:W-:Y:S02]  /*1180*/  LOP3.LUT R3, R2, 0x3ff00000, RZ, 0xfc, !PT ;  /* 0x3ff0000002037812 */ /* 0x000fe400078efcff */
[----:B------:R-:W-:Y:S02]  /*1190*/  MOV R2, R6 ;  /* 0x0000000600027202 */ /* 0x000fe40000000f00 */
[----:B------:R-:W-:-:S02]  /*11a0*/  LOP3.LUT R5, R9, 0x7ff00000, RZ, 0xc0, !PT ;  /* 0x7ff0000009057812 */ /* 0x000fc400078ec0ff */
[----:B------:R-:W-:Y:S01]  /*11b0*/  LOP3.LUT R14, R7, 0x7ff00000, RZ, 0xc0, !PT ;  /* 0x7ff00000070e7812 */ /* 0x000fe200078ec0ff */
[----:B------:R-:W-:-:S03]  /*11c0*/  @!P0 DMUL R2, R6, 8.98846567431157953865e+307 ;  /* 0x7fe0000006028828 */ /* 0x000fc60000000000 */
[----:B------:R-:W-:Y:S02]  /*11d0*/  ISETP.GE.U32.AND P1, PT, R5, R14, PT ;  /* 0x0000000e0500720c */ /* 0x000fe40003f26070 */
[----:B------:R-:W-:Y:S01]  /*11e0*/  @!P2 LOP3.LUT R12, R7, 0x7ff00000, RZ, 0xc0, !PT ;  /* 0x7ff00000070ca812 */ /* 0x000fe200078ec0ff */
[----:B------:R-:W0:Y:S01]  /*11f0*/  MUFU.RCP64H R17, R3 ;  /* 0x0000000300117308 */ /* 0x000e220000001800 */
[----:B------:R-:W-:Y:S02]  /*1200*/  @!P2 MOV R18, RZ ;  /* 0x000000ff0012a202 */ /* 0x000fe40000000f00 */
[----:B------:R-:W-:Y:S02]  /*1210*/  @!P2 ISETP.GE.U32.AND P3, PT, R5, R12, PT ;  /* 0x0000000c0500a20c */ /* 0x000fe40003f66070 */
[----:B------:R-:W-:-:S04]  /*1220*/  MOV R12, 0x1ca00000 ;  /* 0x1ca00000000c7802 */ /* 0x000fc80000000f00 */
[----:B------:R-:W-:-:S04]  /*1230*/  @!P2 SEL R13, R12, 0x63400000, !P3 ;  /* 0x634000000c0da807 */ /* 0x000fc80005800000 */
[----:B------:R-:W-:Y:S01]  /*1240*/  @!P2 LOP3.LUT R13, R13, 0x80000000, R9, 0xf8, !PT ;  /* 0x800000000d0da812 */ /* 0x000fe200078ef809 */
[----:B0-----:R-:W-:-:S03]  /*1250*/  DFMA R10, R16, -R2, 1 ;  /* 0x3ff00000100a742b */ /* 0x001fc60000000802 */
[----:B------:R-:W-:-:S05]  /*1260*/  @!P2 LOP3.LUT R19, R13, 0x100000, RZ, 0xfc, !PT ;  /* 0x001000000d13a812 */ /* 0x000fca00078efcff */
[----:B------:R-:W-:-:S08]  /*1270*/  DFMA R10, R10, R10, R10 ;  /* 0x0000000a0a0a722b */ /* 0x000fd0000000000a */
[----:B------:R-:W-:Y:S01]  /*1280*/  DFMA R16, R16, R10, R16 ;  /* 0x0000000a1010722b */ /* 0x000fe20000000010 */
[----:B------:R-:W-:Y:S01]  /*1290*/  SEL R11, R12, 0x63400000, !P1 ;  /* 0x634000000c0b7807 */ /* 0x000fe20004800000 */
[----:B------:R-:W-:-:S03]  /*12a0*/  IMAD.MOV.U32 R10, RZ, RZ, R8 ;  /* 0x000000ffff0a7224 */ /* 0x000fc600078e0008 */
[----:B------:R-:W-:-:S03]  /*12b0*/  LOP3.LUT R11, R11, 0x800fffff, R9, 0xf8, !PT ;  /* 0x800fffff0b0b7812 */ /* 0x000fc600078ef809 */
[----:B------:R-:W-:-:S03]  /*12c0*/  DFMA R20, R16, -R2, 1 ;  /* 0x3ff000001014742b */ /* 0x000fc60000000802 */
[----:B------:R-:W-:-:S05]  /*12d0*/  @!P2 DFMA R10, R10, 2, -R18 ;  /* 0x400000000a0aa82b */ /* 0x000fca0000000812 */
[----:B------:R-:W-:Y:S01]  /*12e0*/  DFMA R16, R16, R20, R16 ;  /* 0x000000141010722b */ /* 0x000fe20000000010 */
[----:B------:R-:W-:Y:S01]  /*12f0*/  IMAD.MOV.U32 R21, RZ, RZ, R5 ;  /* 0x000000ffff157224 */ /* 0x000fe200078e0005 */
[----:B------:R-:W-:Y:S02]  /*1300*/  MOV R20, R14 ;  /* 0x0000000e00147202 */ /* 0x000fe40000000f00 */
[----:B------:R-:W-:Y:S02]  /*1310*/  @!P0 LOP3.LUT R20, R3, 0x7ff00000, RZ, 0xc0, !PT ;  /* 0x7ff0000003148812 */ /* 0x000fe400078ec0ff */
[----:B------:R-:W-:Y:S02]  /*1320*/  @!P2 LOP3.LUT R21, R11, 0x7ff00000, RZ, 0xc0, !PT ;  /* 0x7ff000000b15a812 */ /* 0x000fe400078ec0ff */
[----:B------:R-:W-:Y:S01]  /*1330*/  DMUL R18, R16, R10 ;  /* 0x0000000a10127228 */ /* 0x000fe20000000000 */
[----:B------:R-:W-:Y:S02]  /*1340*/  IADD3 R22, PT, PT, R20, -0x1, RZ ;  /* 0xffffffff14167810 */ /* 0x000fe40007ffe0ff */
[----:B------:R-:W-:-:S05]  /*1350*/  VIADD R13, R21, 0xffffffff ;  /* 0xffffffff150d7836 */ /* 0x000fca0000000000 */
[----:B------:R-:W-:Y:S01]  /*1360*/  DFMA R14, R18, -R2, R10 ;  /* 0x80000002120e722b */ /* 0x000fe2000000000a */
[----:B------:R-:W-:-:S04]  /*1370*/  ISETP.GT.U32.AND P0, PT, R13, 0x7feffffe, PT ;  /* 0x7feffffe0d00780c */ /* 0x000fc80003f04070 */
[----:B------:R-:W-:-:S03]  /*1380*/  ISETP.GT.U32.OR P0, PT, R22, 0x7feffffe, P0 ;  /* 0x7feffffe1600780c */ /* 0x000fc60000704470 */
[----:B------:R-:W-:-:S10]  /*1390*/  DFMA R14, R16, R14, R18 ;  /* 0x0000000e100e722b */ /* 0x000fd40000000012 */
[----:B------:R-:W-:Y:S05]  /*13a0*/  @P0 BRA `(.L_x_35) ;  /* 0x00000000006c0947 */ /* 0x000fea0003800000 */
[----:B------:R-:W-:-:S04]  /*13b0*/  LOP3.LUT R16, R7, 0x7ff00000, RZ, 0xc0, !PT ;  /* 0x7ff0000007107812 */ /* 0x000fc800078ec0ff */
[CC--:B------:R-:W-:Y:S02]  /*13c0*/  VIADDMNMX R8, R5.reuse, -R16.reuse, 0xb9600000, !PT ;  /* 0xb960000005087446 */ /* 0x0c0fe40007800910 */
[----:B------:R-:W-:Y:S02]  /*13d0*/  ISETP.GE.U32.AND P0, PT, R5, R16, PT ;  /* 0x000000100500720c */ /* 0x000fe40003f06070 */
[----:B------:R-:W-:Y:S02]  /*13e0*/  VIMNMX R8, PT, PT, R8, 0x46a00000, PT ;  /* 0x46a0000008087848 */ /* 0x000fe40003fe0100 */
[----:B------:R-:W-:-:S05]  /*13f0*/  SEL R5, R12, 0x63400000, !P0 ;  /* 0x634000000c057807 */ /* 0x000fca0004000000 */
[----:B------:R-:W-:Y:S02]  /*1400*/  IMAD.IADD R5, R8, 0x1, -R5 ;  /* 0x0000000108057824 */ /* 0x000fe400078e0a05 */
[----:B------:R-:W-:-:S03]  /*1410*/  IMAD.MOV.U32 R8, RZ, RZ, RZ ;  /* 0x000000ffff087224 */ /* 0x000fc600078e00ff */
[----:B------:R-:W-:-:S06]  /*1420*/  IADD3 R9, PT, PT, R5, 0x7fe00000, RZ ;  /* 0x7fe0000005097810 */ /* 0x000fcc0007ffe0ff */
[----:B------:R-:W-:-:S10]  /*1430*/  DMUL R12, R14, R8 ;  /* 0x000000080e0c7228 */ /* 0x000fd40000000000 */
[----:B------:R-:W-:-:S13]  /*1440*/  FSETP.GTU.AND P0, PT, |R13|, 1.469367938527859385e-39, PT ;  /* 0x001000000d00780b */ /* 0x000fda0003f0c200 */
[----:B------:R-:W-:Y:S05]  /*1450*/  @P0 BRA `(.L_x_36) ;  /* 0x0000000000940947 */ /* 0x000fea0003800000 */
[----:B------:R-:W-:Y:S01]  /*1460*/  DFMA R2, R14, -R2, R10 ;  /* 0x800000020e02722b */ /* 0x000fe2000000000a */
[----:B------:R-:W-:-:S09]  /*1470*/  MOV R8, RZ ;  /* 0x000000ff00087202 */ /* 0x000fd20000000f00 */
[C---:B------:R-:W-:Y:S02]  /*1480*/  FSETP.NEU.AND P0, PT, R3.reuse, RZ, PT ;  /* 0x000000ff0300720b */ /* 0x040fe40003f0d000 */
[----:B------:R-:W-:-:S04]  /*1490*/  LOP3.LUT R7, R3, 0x80000000, R7, 0x48, !PT ;  /* 0x8000000003077812 */ /* 0x000fc800078e4807 */
[----:B------:R-:W-:-:S07]  /*14a0*/  LOP3.LUT R9, R7, R9, RZ, 0xfc, !PT ;  /* 0x0000000907097212 */ /* 0x000fce00078efcff */
[----:B------:R-:W-:Y:S05]  /*14b0*/  @!P0 BRA `(.L_x_36) ;  /* 0x00000000007c8947 */ /* 0x000fea0003800000 */
[----:B------:R-:W-:Y:S01]  /*14c0*/  IMAD.MOV R3, RZ, RZ, -R5 ;  /* 0x000000ffff037224 */ /* 0x000fe200078e0a05 */
[----:B------:R-:W-:Y:S01]  /*14d0*/  MOV R2, RZ ;  /* 0x000000ff00027202 */ /* 0x000fe20000000f00 */
[----:B------:R-:W-:-:S05]  /*14e0*/  DMUL.RP R8, R14, R8 ;  /* 0x000000080e087228 */ /* 0x000fca0000008000 */
[----:B------:R-:W-:-:S05]  /*14f0*/  DFMA R2, R12, -R2, R14 ;  /* 0x800000020c02722b */ /* 0x000fca000000000e */
[----:B------:R-:W-:Y:S02]  /*1500*/  LOP3.LUT R7, R9, R7, RZ, 0x3c, !PT ;  /* 0x0000000709077212 */ /* 0x000fe400078e3cff */
[----:B------:R-:W-:-:S04]  /*1510*/  IADD3 R2, PT, PT, -R5, -0x43300000, RZ ;  /* 0xbcd0000005027810 */ /* 0x000fc80007ffe1ff */
[----:B------:R-:W-:-:S04]  /*1520*/  FSETP.NEU.AND P0, PT, |R3|, R2, PT ;  /* 0x000000020300720b */ /* 0x000fc80003f0d200 */
[----:B------:R-:W-:Y:S02]  /*1530*/  FSEL R12, R8, R12, !P0 ;  /* 0x0000000c080c7208 */ /* 0x000fe40004000000 */
[----:B------:R-:W-:Y:S01]  /*1540*/  FSEL R13, R7, R13, !P0 ;  /* 0x0000000d070d7208 */ /* 0x000fe20004000000 */
[----:B------:R-:W-:Y:S06]  /*1550*/  BRA `(.L_x_36) ;  /* 0x0000000000547947 */ /* 0x000fec0003800000 */
.L_x_35:
[----:B------:R-:W-:-:S14]  /*1560*/  DSETP.NAN.AND P0, PT, R8, R8, PT ;  /* 0x000000080800722a */ /* 0x000fdc0003f08000 */
[----:B------:R-:W-:Y:S05]  /*1570*/  @P0 BRA `(.L_x_37) ;  /* 0x0000000000440947 */ /* 0x000fea0003800000 */
[----:B------:R-:W-:-:S14]  /*1580*/  DSETP.NAN.AND P0, PT, R6, R6, PT ;  /* 0x000000060600722a */ /* 0x000fdc0003f08000 */
[----:B------:R-:W-:Y:S05]  /*1590*/  @P0 BRA `(.L_x_38) ;  /* 0x0000000000300947 */ /* 0x000fea0003800000 */
[----:B------:R-:W-:Y:S01]  /*15a0*/  ISETP.NE.AND P0, PT, R21, R20, PT ;  /* 0x000000141500720c */ /* 0x000fe20003f05270 */
[----:B------:R-:W-:Y:S01]  /*15b0*/  IMAD.MOV.U32 R12, RZ, RZ, 0x0 ;  /* 0x00000000ff0c7424 */ /* 0x000fe200078e00ff */
[----:B------:R-:W-:-:S11]  /*15c0*/  MOV R13, 0xfff80000 ;  /* 0xfff80000000d7802 */ /* 0x000fd60000000f00 */
[----:B------:R-:W-:Y:S05]  /*15d0*/  @!P0 BRA `(.L_x_36) ;  /* 0x0000000000348947 */ /* 0x000fea0003800000 */
[----:B------:R-:W-:Y:S02]  /*15e0*/  ISETP.NE.AND P0, PT, R21, 0x7ff00000, PT ;  /* 0x7ff000001500780c */ /* 0x000fe40003f05270 */
[----:B------:R-:W-:Y:S02]  /*15f0*/  LOP3.LUT R13, R9, 0x80000000, R7, 0x48, !PT ;  /* 0x80000000090d7812 */ /* 0x000fe400078e4807 */
[----:B------:R-:W-:-:S13]  /*1600*/  ISETP.EQ.OR P0, PT, R20, RZ, !P0 ;  /* 0x000000ff1400720c */ /* 0x000fda0004702670 */
[----:B------:R-:W-:Y:S01]  /*1610*/  @P0 LOP3.LUT R2, R13, 0x7ff00000, RZ, 0xfc, !PT ;  /* 0x7ff000000d020812 */ /* 0x000fe200078efcff */
[----:B------:R-:W-:Y:S01]  /*1620*/  @!P0 IMAD.MOV.U32 R12, RZ, RZ, RZ ;  /* 0x000000ffff0c8224 */ /* 0x000fe200078e00ff */
[----:B------:R-:W-:-:S03]  /*1630*/  @P0 MOV R12, RZ ;  /* 0x000000ff000c0202 */ /* 0x000fc60000000f00 */
[----:B------:R-:W-:Y:S01]  /*1640*/  @P0 IMAD.MOV.U32 R13, RZ, RZ, R2 ;  /* 0x000000ffff0d0224 */ /* 0x000fe200078e0002 */
[----:B------:R-:W-:Y:S06]  /*1650*/  BRA `(.L_x_36) ;  /* 0x0000000000147947 */ /* 0x000fec0003800000 */
.L_x_38:
[----:B------:R-:W-:Y:S02]  /*1660*/  LOP3.LUT R13, R7, 0x80000, RZ, 0xfc, !PT ;  /* 0x00080000070d7812 */ /* 0x000fe400078efcff */
[----:B------:R-:W-:Y:S01]  /*1670*/  MOV R12, R6 ;  /* 0x00000006000c7202 */ /* 0x000fe20000000f00 */
[----:B------:R-:W-:Y:S06]  /*1680*/  BRA `(.L_x_36) ;  /* 0x0000000000087947 */ /* 0x000fec0003800000 */
.L_x_37:
[----:B------:R-:W-:Y:S01]  /*1690*/  LOP3.LUT R13, R9, 0x80000, RZ, 0xfc, !PT ;  /* 0x00080000090d7812 */ /* 0x000fe200078efcff */
[----:B------:R-:W-:-:S07]  /*16a0*/  IMAD.MOV.U32 R12, RZ, RZ, R8 ;  /* 0x000000ffff0c7224 */ /* 0x000fce00078e0008 */
.L_x_36:
[----:B------:R-:W-:Y:S05]  /*16b0*/  BSYNC.RECONVERGENT B1 ;  /* 0x0000000000017941 */ /* 0x000fea0003800200 */
.L_x_34:
[----:B------:R-:W-:Y:S01]  /*16c0*/  MOV R2, R0 ;  /* 0x0000000000027202 */ /* 0x000fe20000000f00 */
[----:B------:R-:W-:-:S04]  /*16d0*/  IMAD.MOV.U32 R3, RZ, RZ, 0x0 ;  /* 0x00000000ff037424 */ /* 0x000fc800078e00ff */
[----:B------:R-:W-:Y:S05]  /*16e0*/  RET.REL.NODEC R2 `(_Z14gaussianKerneliifPf) ;  /* 0xffffffe802447950 */ /* 0x000fea0003c3ffff */
        .weak           $__internal_3_$__cuda_sm3x_div_rn_noftz_f32_slowpath
        .type           $__internal_3_$__cuda_sm3x_div_rn_noftz_f32_slowpath,@function
        .size           $__internal_3_$__cuda_sm3x_div_rn_noftz_f32_slowpath,(.L_x_106 - $__internal_3_$__cuda_sm3x_div_rn_noftz_f32_slowpath)
$__internal_3_$__cuda_sm3x_div_rn_noftz_f32_slowpath:
[----:B------:R-:W-:Y:S01]  /*16f0*/  SHF.R.U32.HI R5, RZ, 0x17, R0 ;  /* 0x00000017ff057819 */ /* 0x000fe20000011600 */
[----:B------:R-:W-:Y:S01]  /*1700*/  BSSY.RECONVERGENT B1, `(.L_x_39) ;  /* 0x0000063000017945 */ /* 0x000fe20003800200 */
[----:B------:R-:W-:Y:S02]  /*1710*/  SHF.R.U32.HI R2, RZ, 0x17, R3 ;  /* 0x00000017ff027819 */ /* 0x000fe40000011603 */
[----:B------:R-:W-:Y:S02]  /*1720*/  LOP3.LUT R5, R5, 0xff, RZ, 0xc0, !PT ;  /* 0x000000ff05057812 */ /* 0x000fe400078ec0ff */
[----:B------:R-:W-:Y:S02]  /*1730*/  LOP3.LUT R12, R2, 0xff, RZ, 0xc0, !PT ;  /* 0x000000ff020c7812 */ /* 0x000fe400078ec0ff */
[----:B------:R-:W-:Y:S02]  /*1740*/  IADD3 R9, PT, PT, R5, -0x1, RZ ;  /* 0xffffffff05097810 */ /* 0x000fe40007ffe0ff */
[----:B------:R-:W-:Y:S01]  /*1750*/  MOV R2, R0 ;  /* 0x0000000000027202 */ /* 0x000fe20000000f00 */
[----:B------:R-:W-:Y:S01]  /*1760*/  VIADD R11, R12, 0xffffffff ;  /* 0xffffffff0c0b7836 */ /* 0x000fe20000000000 */
[----:B------:R-:W-:-:S04]  /*1770*/  ISETP.GT.U32.AND P0, PT, R9, 0xfd, PT ;  /* 0x000000fd0900780c */ /* 0x000fc80003f04070 */
[----:B------:R-:W-:-:S13]  /*1780*/  ISETP.GT.U32.OR P0, PT, R11, 0xfd, P0 ;  /* 0x000000fd0b00780c */ /* 0x000fda0000704470 */
[----:B------:R-:W-:Y:S01]  /*1790*/  @!P0 IMAD.MOV.U32 R7, RZ, RZ, RZ ;  /* 0x000000ffff078224 */ /* 0x000fe200078e00ff */
[----:B------:R-:W-:Y:S06]  /*17a0*/  @!P0 BRA `(.L_x_40) ;  /* 0x00000000005c8947 */ /* 0x000fec0003800000 */
[----:B------:R-:W-:Y:S02]  /*17b0*/  FSETP.GTU.FTZ.AND P0, PT, |R3|, +INF , PT ;  /* 0x7f8000000300780b */ /* 0x000fe40003f1c200 */
        /* <DEDUP_REMOVED lines=17> */
[----:B------:R-:W-:Y:S01]  /*18d0*/  @P0 MOV R7, RZ ;  /* 0x000000ff00070202 */ /* 0x000fe20000000f00 */
[----:B------:R-:W-:Y:S02]  /*18e0*/  @!P0 IMAD.MOV.U32 R7, RZ, RZ, -0x40 ;  /* 0xffffffc0ff078424 */ /* 0x000fe400078e00ff */
[----:B------:R-:W-:Y:S01]  /*18f0*/  @!P0 FFMA R3, R3, 1.84467440737095516160e+19, RZ ;  /* 0x5f80000003038823 */ /* 0x000fe200000000ff */
[----:B------:R-:W-:Y:S02]  /*1900*/  @!P1 FFMA R2, R0, 1.84467440737095516160e+19, RZ ;  /* 0x5f80000000029823 */ /* 0x000fe400000000ff */
[----:B------:R-:W-:-:S07]  /*1910*/  @!P1 IADD3 R7, PT, PT, R7, 0x40, RZ ;  /* 0x0000004007079810 */ /* 0x000fce0007ffe0ff */
.L_x_40:
[----:B------:R-:W-:Y:S01]  /*1920*/  LEA R9, R5, 0xc0800000, 0x17 ;  /* 0xc080000005097811 */ /* 0x000fe200078eb8ff */
[----:B------:R-:W-:Y:S01]  /*1930*/  BSSY.RECONVERGENT B2, `(.L_x_45) ;  /* 0x0000036000027945 */ /* 0x000fe20003800200 */
[----:B------:R-:W-:-:S03]  /*1940*/  IADD3 R12, PT, PT, R12, -0x7f, RZ ;  /* 0xffffff810c0c7810 */ /* 0x000fc60007ffe0ff */
[----:B------:R-:W-:Y:S02]  /*1950*/  IMAD.IADD R9, R2, 0x1, -R9 ;  /* 0x0000000102097824 */ /* 0x000fe400078e0a09 */
[C---:B------:R-:W-:Y:S01]  /*1960*/  IMAD R2, R12.reuse, -0x800000, R3 ;  /* 0xff8000000c027824 */ /* 0x040fe200078e0203 */
[----:B------:R-:W-:Y:S01]  /*1970*/  IADD3 R12, PT, PT, R12, 0x7f, -R5 ;  /* 0x0000007f0c0c7810 */ /* 0x000fe20007ffe805 */
[----:B------:R-:W0:Y:S01]  /*1980*/  MUFU.RCP R11, R9 ;  /* 0x00000009000b7308 */ /* 0x000e220000001000 */
[----:B------:R-:W-:-:S03]  /*1990*/  FADD.FTZ R13, -R9, -RZ ;  /* 0x800000ff090d7221 */ /* 0x000fc60000010100 */
[----:B------:R-:W-:Y:S02]  /*19a0*/  IMAD.IADD R12, R12, 0x1, R7 ;  /* 0x000000010c0c7824 */ /* 0x000fe400078e0207 */
[----:B0-----:R-:W-:-:S04]  /*19b0*/  FFMA R14, R11, R13, 1 ;  /* 0x3f8000000b0e7423 */ /* 0x001fc8000000000d */
[----:B------:R-:W-:-:S04]  /*19c0*/  FFMA R16, R11, R14, R11 ;  /* 0x0000000e0b107223 */ /* 0x000fc8000000000b */
[----:B------:R-:W-:-:S04]  /*19d0*/  FFMA R3, R2, R16, RZ ;  /* 0x0000001002037223 */ /* 0x000fc800000000ff */
[----:B------:R-:W-:-:S04]  /*19e0*/  FFMA R14, R13, R3, R2 ;  /* 0x000000030d0e7223 */ /* 0x000fc80000000002 */
[----:B------:R-:W-:-:S04]  /*19f0*/  FFMA R11, R16, R14, R3 ;  /* 0x0000000e100b7223 */ /* 0x000fc80000000003 */
[----:B------:R-:W-:-:S04]  /*1a00*/  FFMA R14, R13, R11, R2 ;  /* 0x0000000b0d0e7223 */ /* 0x000fc80000000002 */
[----:B------:R-:W-:-:S05]  /*1a10*/  FFMA R2, R16, R14, R11 ;  /* 0x0000000e10027223 */ /* 0x000fca000000000b */
[----:B------:R-:W-:-:S04]  /*1a20*/  SHF.R.U32.HI R3, RZ, 0x17, R2 ;  /* 0x00000017ff037819 */ /* 0x000fc80000011602 */
[----:B------:R-:W-:-:S04]  /*1a30*/  LOP3.LUT R3, R3, 0xff, RZ, 0xc0, !PT ;  /* 0x000000ff03037812 */ /* 0x000fc800078ec0ff */
[----:B------:R-:W-:-:S05]  /*1a40*/  IADD3 R7, PT, PT, R3, R12, RZ ;  /* 0x0000000c03077210 */ /* 0x000fca0007ffe0ff */
        /* <DEDUP_REMOVED lines=10> */
[CCC-:B------:R-:W-:Y:S01]  /*1af0*/  FFMA.RZ R3, R16.reuse, R14.reuse, R11.reuse ;  /* 0x0000000e10037223 */ /* 0x1c0fe2000000c00b */
[CCC-:B------:R-:W-:Y:S01]  /*1b00*/  FFMA.RM R12, R16.reuse, R14.reuse, R11.reuse ;  /* 0x0000000e100c7223 */ /* 0x1c0fe2000000400b */
[C---:B------:R-:W-:Y:S02]  /*1b10*/  ISETP.NE.AND P2, PT, R7.reuse, RZ, PT ;  /* 0x000000ff0700720c */ /* 0x040fe40003f45270 */
[----:B------:R-:W-:Y:S02]  /*1b20*/  ISETP.NE.AND P1, PT, R7, RZ, PT ;  /* 0x000000ff0700720c */ /* 0x000fe40003f25270 */
[----:B------:R-:W-:Y:S01]  /*1b30*/  LOP3.LUT R5, R3, 0x7fffff, RZ, 0xc0, !PT ;  /* 0x007fffff03057812 */ /* 0x000fe200078ec0ff */
[----:B------:R-:W-:Y:S01]  /*1b40*/  FFMA.RP R3, R16, R14, R11 ;  /* 0x0000000e10037223 */ /* 0x000fe2000000800b */
[----:B------:R-:W-:Y:S01]  /*1b50*/  IADD3 R14, PT, PT, R7, 0x20, RZ ;  /* 0x00000020070e7810 */ /* 0x000fe20007ffe0ff */
[----:B------:R-:W-:Y:S01]  /*1b60*/  IMAD.MOV R7, RZ, RZ, -R7 ;  /* 0x000000ffff077224 */ /* 0x000fe200078e0a07 */
        /* <DEDUP_REMOVED lines=10> */
[----:B------:R-:W-:-:S04]  /*1c10*/  LOP3.LUT R3, R3, R12, RZ, 0xc0, !PT ;  /* 0x0000000c03037212 */ /* 0x000fc800078ec0ff */
[----:B------:R-:W-:-:S04]  /*1c20*/  IADD3 R3, PT, PT, R14, R3, RZ ;  /* 0x000000030e037210 */ /* 0x000fc80007ffe0ff */
[----:B------:R-:W-:Y:S01]  /*1c30*/  LOP3.LUT R2, R3, R2, RZ, 0xfc, !PT ;  /* 0x0000000203027212 */ /* 0x000fe200078efcff */
[----:B------:R-:W-:Y:S06]  /*1c40*/  BRA `(.L_x_48) ;  /* 0x0000000000107947 */ /* 0x000fec0003800000 */
.L_x_47:
[----:B------:R-:W-:-:S04]  /*1c50*/  LOP3.LUT R2, R2, 0x80000000, RZ, 0xc0, !PT ;  /* 0x8000000002027812 */ /* 0x000fc800078ec0ff */
[----:B------:R-:W-:Y:S01]  /*1c60*/  LOP3.LUT R2, R2, 0x7f800000, RZ, 0xfc, !PT ;  /* 0x7f80000002027812 */ /* 0x000fe200078efcff */
[----:B------:R-:W-:Y:S06]  /*1c70*/  BRA `(.L_x_48) ;  /* 0x0000000000047947 */ /* 0x000fec0003800000 */
.L_x_46:
[----:B------:R-:W-:-:S07]  /*1c80*/  IMAD R2, R12, 0x800000, R2 ;  /* 0x008000000c027824 */ /* 0x000fce00078e0202 */
.L_x_48:
[----:B------:R-:W-:Y:S05]  /*1c90*/  BSYNC.RECONVERGENT B2 ;  /* 0x0000000000027941 */ /* 0x000fea0003800200 */
.L_x_45:
[----:B------:R-:W-:Y:S05]  /*1ca0*/  BRA `(.L_x_49) ;  /* 0x0000000000207947 */ /* 0x000fea0003800000 */
.L_x_44:
[----:B------:R-:W-:-:S04]  /*1cb0*/  LOP3.LUT R2, R2, 0x80000000, R3, 0x48, !PT ;  /* 0x8000000002027812 */ /* 0x000fc800078e4803 */
[----:B------:R-:W-:Y:S01]  /*1cc0*/  LOP3.LUT R2, R2, 0x7f800000, RZ, 0xfc, !PT ;  /* 0x7f80000002027812 */ /* 0x000fe200078efcff */
[----:B------:R-:W-:Y:S06]  /*1cd0*/  BRA `(.L_x_49) ;  /* 0x0000000000147947 */ /* 0x000fec0003800000 */
.L_x_43:
[----:B------:R-:W-:Y:S01]  /*1ce0*/  LOP3.LUT R2, R2, 0x80000000, R3, 0x48, !PT ;  /* 0x8000000002027812 */ /* 0x000fe200078e4803 */
[----:B------:R-:W-:Y:S06]  /*1cf0*/  BRA `(.L_x_49) ;  /* 0x00000000000c7947 */ /* 0x000fec0003800000 */
.L_x_42:
[----:B------:R-:W0:Y:S01]  /*1d00*/  MUFU.RSQ R2, -QNAN ;  /* 0xffc0000000027908 */ /* 0x000e220000001400 */
[----:B------:R-:W-:Y:S05]  /*1d10*/  BRA `(.L_x_49) ;  /* 0x0000000000047947 */ /* 0x000fea0003800000 */
.L_x_41:
[----:B------:R-:W-:-:S07]  /*1d20*/  FADD.FTZ R2, R3, R0 ;  /* 0x0000000003027221 */ /* 0x000fce0000010000 */
.L_x_49:
[----:B------:R-:W-:Y:S05]  /*1d30*/  BSYNC.RECONVERGENT B1 ;  /* 0x0000000000017941 */ /* 0x000fea0003800200 */
.L_x_39:
[----:B------:R-:W-:-:S04]  /*1d40*/  HFMA2 R11, -RZ, RZ, 0, 0 ;  /* 0x00000000ff0b7431 */ /* 0x000fc800000001ff */
[----:B0-----:R-:W-:Y:S05]  /*1d50*/  RET.REL.NODEC R10 `(_Z14gaussianKerneliifPf) ;  /* 0xffffffe00aa87950 */ /* 0x001fea0003c3ffff */
.L_x_50:
        /* <DEDUP_REMOVED lines=10> */
.L_x_106:


//--------------------- .text._Z16hysteresisKernelPKiPiiiiPb --------------------------
	.section	.text._Z16hysteresisKernelPKiPiiiiPb,"ax",@progbits
	.align	128
        .global         _Z16hysteresisKernelPKiPiiiiPb
        .type           _Z16hysteresisKernelPKiPiiiiPb,@function
        .size           _Z16hysteresisKernelPKiPiiiiPb,(.L_x_113 - _Z16hysteresisKernelPKiPiiiiPb)
        .other          _Z16hysteresisKernelPKiPiiiiPb,@"STO_CUDA_ENTRY STV_DEFAULT"
_Z16hysteresisKernelPKiPiiiiPb:
.text._Z16hysteresisKernelPKiPiiiiPb:
        /* <DEDUP_REMOVED lines=19> */
[----:B------:R-:W-:Y:S01]  /*0130*/  IMAD R5, R7, UR8, R0 ;  /* 0x0000000807057c24 */ /* 0x000fe2000f8e0200 */
[----:B------:R-:W2:Y:S03]  /*0140*/  LDCU UR6, c[0x0][0x398] ;  /* 0x00007300ff0677ac */ /* 0x000ea60008000800 */
[----:B0-----:R-:W-:-:S06]  /*0150*/  IMAD.WIDE R2, R5, 0x4, R2 ;  /* 0x0000000405027825 */ /* 0x001fcc00078e0202 */
[----:B-1----:R-:W2:Y:S02]  /*0160*/  LDG.E R2, desc[UR4][R2.64] ;  /* 0x0000000402027981 */ /* 0x002ea4000c1e1900 */
[----:B--2---:R-:W-:-:S13]  /*0170*/  ISETP.GE.AND P0, PT, R2, UR6, PT ;  /* 0x0000000602007c0c */ /* 0x004fda000bf06270 */
[----:B------:R-:W-:Y:S05]  /*0180*/  @!P0 EXIT ;  /* 0x000000000000894d */ /* 0x000fea0003800000 */
[----:B------:R-:W0:Y:S02]  /*0190*/  LDC.64 R2, c[0x0][0x388] ;  /* 0x0000e200ff027b82 */ /* 0x000e240000000a00 */
[----:B0-----:R-:W-:-:S05]  /*01a0*/  IMAD.WIDE R2, R5, 0x4, R2 ;  /* 0x0000000405027825 */ /* 0x001fca00078e0202 */
[----:B------:R-:W2:Y:S02]  /*01b0*/  LDG.E R4, desc[UR4][R2.64] ;  /* 0x0000000402047981 */ /* 0x000ea4000c1e1900 */
[----:B--2---:R-:W-:-:S13]  /*01c0*/  ISETP.NE.AND P0, PT, R4, RZ, PT ;  /* 0x000000ff0400720c */ /* 0x004fda0003f05270 */
[----:B------:R-:W-:Y:S05]  /*01d0*/  @P0 EXIT ;  /* 0x000000000000094d */ /* 0x000fea0003800000 */
[----:B------:R-:W0:Y:S01]  /*01e0*/  LDC.64 R4, c[0x0][0x388] ;  /* 0x0000e200ff047b82 */ /* 0x000e220000000a00 */
[----:B------:R-:W-:Y:S01]  /*01f0*/  IMAD.MOV.U32 R6, RZ, RZ, -0x1 ;  /* 0xffffffffff067424 */ /* 0x000fe200078e00ff */
[----:B------:R-:W1:Y:S01]  /*0200*/  LDCU UR6, c[0x0][0x390] ;  /* 0x00007200ff0677ac */ /* 0x000e620008000800 */
[----:B------:R-:W-:-:S07]  /*0210*/  IMAD.MOV.U32 R10, RZ, RZ, RZ ;  /* 0x000000ffff0a7224 */ /* 0x000fce00078e00ff */
.L_x_56:
[----:B-1----:R-:W-:-:S04]  /*0220*/  IMAD.IADD R9, R7, 0x1, R6 ;  /* 0x0000000107097824 */ /* 0x002fc800078e0206 */
[----:B-1----:R-:W-:-:S05]  /*0230*/  IMAD R9, R9, UR6, R0 ;  /* 0x0000000609097c24 */ /* 0x002fca000f8e0200 */
[----:B------:R-:W-:-:S05]  /*0240*/  IADD3 R9, PT, PT, R9, -0x1, RZ ;  /* 0xffffffff09097810 */ /* 0x000fca0007ffe0ff */
[----:B0-----:R-:W-:-:S05]  /*0250*/  IMAD.WIDE R8, R9, 0x4, R4 ;  /* 0x0000000409087825 */ /* 0x001fca00078e0204 */
[----:B------:R-:W2:Y:S01]  /*0260*/  LDG.E R11, desc[UR4][R8.64] ;  /* 0x00000004080b7981 */ /* 0x000ea2000c1e1900 */
[----:B------:R-:W-:Y:S04]  /*0270*/  BSSY.RECONVERGENT B0, `(.L_x_51) ;  /* 0x0000014000007945 */ /* 0x000fe80003800200 */
[----:B------:R-:W-:Y:S01]  /*0280*/  BSSY.RELIABLE B1, `(.L_x_52) ;  /* 0x000000c000017945 */ /* 0x000fe20003800100 */
[----:B--2---:R-:W-:-:S13]  /*0290*/  ISETP.NE.AND P0, PT, R11, 0xff, PT ;  /* 0x000000ff0b00780c */ /* 0x004fda0003f05270 */
[----:B------:R-:W-:Y:S05]  /*02a0*/  @!P0 BRA `(.L_x_53) ;  /* 0x0000000000248947 */ /* 0x000fea0003800000 */
[----:B------:R-:W-:-:S13]  /*02b0*/  ISETP.NE.AND P0, PT, R6, RZ, PT ;  /* 0x000000ff0600720c */ /* 0x000fda0003f05270 */
[----:B------:R-:W-:Y:S05]  /*02c0*/  @!P0 BRA `(.L_x_54) ;  /* 0x00000000000c8947 */ /* 0x000fea0003800000 */
[----:B------:R-:W2:Y:S02]  /*02d0*/  LDG.E R11, desc[UR4][R8.64+0x4] ;  /* 0x00000404080b7981 */ /* 0x000ea4000c1e1900 */
[----:B--2---:R-:W-:-:S13]  /*02e0*/  ISETP.NE.AND P0, PT, R11, 0xff, PT ;  /* 0x000000ff0b00780c */ /* 0x004fda0003f05270 */
[----:B------:R-:W-:Y:S05]  /*02f0*/  @!P0 BRA `(.L_x_53) ;  /* 0x0000000000108947 */ /* 0x000fea0003800000 */
.L_x_54:
[----:B------:R-:W2:Y:S02]  /*0300*/  LDG.E R8, desc[UR4][R8.64+0x8] ;  /* 0x0000080408087981 */ /* 0x000ea4000c1e1900 */
[----:B--2---:R-:W-:-:S13]  /*0310*/  ISETP.NE.AND P0, PT, R8, 0xff, PT ;  /* 0x000000ff0800780c */ /* 0x004fda0003f05270 */
[----:B------:R-:W-:Y:S05]  /*0320*/  @P0 BREAK.RELIABLE B1 ;  /* 0x0000000000010942 */ /* 0x000fea0003800100 */
[----:B------:R-:W-:Y:S05]  /*0330*/  @P0 BRA `(.L_x_55) ;  /* 0x00000000001c0947 */ /* 0x000fea0003800000 */
.L_x_53:
[----:B------:R-:W-:Y:S05]  /*0340*/  BSYNC.RELIABLE B1 ;  /* 0x0000000000017941 */ /* 0x000fea0003800100 */
.L_x_52:
[----:B------:R-:W0:Y:S01]  /*0350*/  LDC.64 R8, c[0x0][0x3a0] ;  /* 0x0000e800ff087b82 */ /* 0x000e220000000a00 */
[----:B------:R-:W-:Y:S02]  /*0360*/  IMAD.MOV.U32 R11, RZ, RZ, 0xff ;  /* 0x000000ffff0b7424 */ /* 0x000fe400078e00ff */
[----:B------:R-:W-:-:S03]  /*0370*/  IMAD.MOV.U32 R12, RZ, RZ, 0x1 ;  /* 0x00000001ff0c7424 */ /* 0x000fc600078e00ff */
[----:B------:R1:W-:Y:S04]  /*0380*/  STG.E desc[UR4][R2.64], R11 ;  /* 0x0000000b02007986 */ /* 0x0003e8000c101904 */
[----:B0-----:R1:W-:Y:S04]  /*0390*/  STG.E.U8 desc[UR4][R8.64], R12 ;  /* 0x0000000c08007986 */ /* 0x0013e8000c101104 */
[----:B------:R1:W5:Y:S02]  /*03a0*/  LDG.E R10, desc[UR4][R2.64] ;  /* 0x00000004020a7981 */ /* 0x000364000c1e1900 */
.L_x_55:
[----:B------:R-:W-:Y:S05]  /*03b0*/  BSYNC.RECONVERGENT B0 ;  /* 0x0000000000007941 */ /* 0x000fea0003800200 */
.L_x_51:
[----:B------:R-:W-:Y:S02]  /*03c0*/  ISETP.GE.AND P0, PT, R6, 0x1, PT ;  /* 0x000000010600780c */ /* 0x000fe40003f06270 */
[----:B-----5:R-:W-:Y:S02]  /*03d0*/  ISETP.NE.AND P1, PT, R10, 0xff, PT ;  /* 0x000000ff0a00780c */ /* 0x020fe40003f25270 */
[----:B------:R-:W-:-:S11]  /*03e0*/  IADD3 R6, PT, PT, R6, 0x1, RZ ;  /* 0x0000000106067810 */ /* 0x000fd60007ffe0ff */
[----:B------:R-:W-:Y:S05]  /*03f0*/  @!P0 BRA P1, `(.L_x_56) ;  /* 0xfffffffc00888947 */ /* 0x000fea000083ffff */
[----:B------:R-:W-:Y:S05]  /*0400*/  EXIT ;  /* 0x000000000000794d */ /* 0x000fea0003800000 */
.L_x_57:
        /* <DEDUP_REMOVED lines=15> */
.L_x_113:


//--------------------- .text._Z16firstEdgesKernelPKiPiiii --------------------------
	.section	.text._Z16firstEdgesKernelPKiPiiii,"ax",@progbits
	.align	128
        .global         _Z16firstEdgesKernelPKiPiiii
        .type           _Z16firstEdgesKernelPKiPiiii,@function
        .size           _Z16firstEdgesKernelPKiPiiii,(.L_x_114 - _Z16firstEdgesKernelPKiPiiii)
        .other          _Z16firstEdgesKernelPKiPiiii,@"STO_CUDA_ENTRY STV_DEFAULT"
_Z16firstEdgesKernelPKiPiiii:
.text._Z16firstEdgesKernelPKiPiiii:
        /* <DEDUP_REMOVED lines=20> */
[----:B------:R-:W2:Y:S05]  /*0140*/  LDCU UR6, c[0x0][0x398] ;  /* 0x00007300ff0677ac */ /* 0x000eaa0008000800 */
[----:B------:R-:W3:Y:S01]  /*0150*/  LDC.64 R4, c[0x0][0x388] ;  /* 0x0000e200ff047b82 */ /* 0x000ee20000000a00 */
[----:B0-----:R-:W-:-:S06]  /*0160*/  IMAD.WIDE R2, R7, 0x4, R2 ;  /* 0x0000000407027825 */ /* 0x001fcc00078e0202 */
[----:B-1----:R-:W2:Y:S01]  /*0170*/  LDG.E R2, desc[UR4][R2.64] ;  /* 0x0000000402027981 */ /* 0x002ea2000c1e1900 */
[----:B---3--:R-:W-:Y:S01]  /*0180*/  IMAD.WIDE R4, R7, 0x4, R4 ;  /* 0x0000000407047825 */ /* 0x008fe200078e0204 */
[----:B--2---:R-:W-:-:S04]  /*0190*/  ISETP.GE.AND P0, PT, R2, UR6, PT ;  /* 0x0000000602007c0c */ /* 0x004fc8000bf06270 */
[----:B------:R-:W-:-:S05]  /*01a0*/  SEL R7, RZ, 0xff, !P0 ;  /* 0x000000ffff077807 */ /* 0x000fca0004000000 */
[----:B------:R-:W-:Y:S01]  /*01b0*/  STG.E desc[UR4][R4.64], R7 ;  /* 0x0000000704007986 */ /* 0x000fe2000c101904 */
[----:B------:R-:W-:Y:S05]  /*01c0*/  EXIT ;  /* 0x000000000000794d */ /* 0x000fea0003800000 */
.L_x_58:
        /* <DEDUP_REMOVED lines=11> */
.L_x_114:


//--------------------- .text._Z23nonMaxSuppressionKernelPKiS0_S0_Piii --------------------------
	.section	.text._Z23nonMaxSuppressionKernelPKiS0_S0_Piii,"ax",@progbits
	.align	128
        .global         _Z23nonMaxSuppressionKernelPKiS0_S0_Piii
        .type           _Z23nonMaxSuppressionKernelPKiS0_S0_Piii,@function
        .size           _Z23nonMaxSuppressionKernelPKiS0_S0_Piii,(.L_x_108 - _Z23nonMaxSuppressionKernelPKiS0_S0_Piii)
        .other          _Z23nonMaxSuppressionKernelPKiS0_S0_Piii,@"STO_CUDA_ENTRY STV_DEFAULT"
_Z23nonMaxSuppressionKernelPKiS0_S0_Piii:
.text._Z23nonMaxSuppressionKernelPKiS0_S0_Piii:
        /* <DEDUP_REMOVED lines=21> */
[----:B0-----:R-:W-:-:S05]  /*0150*/  IMAD.WIDE R8, R4, 0x4, R8 ;  /* 0x0000000404087825 */ /* 0x001fca00078e0208 */
[----:B-1----:R-:W3:Y:S01]  /*0160*/  LDG.E R5, desc[UR4][R8.64] ;  /* 0x0000000408057981 */ /* 0x002ee2000c1e1900 */
[----:B--2---:R-:W-:-:S05]  /*0170*/  IMAD.WIDE R10, R4, 0x4, R10 ;  /* 0x00000004040a7825 */ /* 0x004fca00078e020a */
[----:B------:R-:W2:Y:S01]  /*0180*/  LDG.E R2, desc[UR4][R10.64] ;  /* 0x000000040a027981 */ /* 0x000ea2000c1e1900 */
[----:B------:R-:W-:Y:S01]  /*0190*/  BSSY.RECONVERGENT B0, `(.L_x_59) ;  /* 0x0000011000007945 */ /* 0x000fe20003800200 */
[----:B---3--:R-:W-:Y:S02]  /*01a0*/  I2FP.F32.S32 R5, R5 ;  /* 0x0000000500057245 */ /* 0x008fe40000201400 */
[----:B--2---:R-:W-:-:S04]  /*01b0*/  I2FP.F32.S32 R6, R2 ;  /* 0x0000000200067245 */ /* 0x004fc80000201400 */
[----:B------:R-:W-:-:S04]  /*01c0*/  FSETP.GT.AND P2, PT, |R5|, |R6|, PT ;  /* 0x400000060500720b */ /* 0x000fc80003f44200 */
[----:B------:R-:W-:-:S04]  /*01d0*/  FSEL R3, |R5|, |R6|, P2 ;  /* 0x4000000605037208 */ /* 0x000fc80001000200 */
[----:B------:R-:W0:Y:S01]  /*01e0*/  MUFU.RCP R12, R3 ;  /* 0x00000003000c7308 */ /* 0x000e220000001000 */
[----:B------:R-:W-:-:S07]  /*01f0*/  FSEL R0, |R6|, |R5|, P2 ;  /* 0x4000000506007208 */ /* 0x000fce0001000200 */
[----:B------:R-:W1:Y:S01]  /*0200*/  FCHK P0, R0, R3 ;  /* 0x0000000300007302 */ /* 0x000e620000000000 */
[----:B0-----:R-:W-:-:S04]  /*0210*/  FFMA R7, -R3, R12, 1 ;  /* 0x3f80000003077423 */ /* 0x001fc8000000010c */
[----:B------:R-:W-:-:S04]  /*0220*/  FFMA R7, R12, R7, R12 ;  /* 0x000000070c077223 */ /* 0x000fc8000000000c */
[----:B------:R-:W-:-:S04]  /*0230*/  FFMA R8, R0, R7, RZ ;  /* 0x0000000700087223 */ /* 0x000fc800000000ff */
[----:B------:R-:W-:-:S04]  /*0240*/  FFMA R9, -R3, R8, R0 ;  /* 0x0000000803097223 */ /* 0x000fc80000000100 */
[----:B------:R-:W-:Y:S01]  /*0250*/  FFMA R7, R7, R9, R8 ;  /* 0x0000000907077223 */ /* 0x000fe20000000008 */
[----:B-1----:R-:W-:Y:S06]  /*0260*/  @!P0 BRA `(.L_x_60) ;  /* 0x00000000000c8947 */ /* 0x002fec0003800000 */
[----:B------:R-:W-:-:S07]  /*0270*/  MOV R8, 0x290 ;  /* 0x0000029000087802 */ /* 0x000fce0000000f00 */
[----:B------:R-:W-:Y:S05]  /*0280*/  CALL.REL.NOINC `($__internal_5_$__cuda_sm3x_div_rn_noftz_f32_slowpath) ;  /* 0x00000010001c7944 */ /* 0x000fea0003c00000 */
[----:B------:R-:W-:-:S07]  /*0290*/  IMAD.MOV.U32 R7, RZ, RZ, R0 ;  /* 0x000000ffff077224 */ /* 0x000fce00078e0000 */
.L_x_60:
[----:B------:R-:W-:Y:S05]  /*02a0*/  BSYNC.RECONVERGENT B0 ;  /* 0x0000000000007941 */ /* 0x000fea0003800200 */
.L_x_59:
[----:B------:R-:W-:Y:S02]  /*02b0*/  IMAD.MOV.U32 R9, RZ, RZ, 0x3b33710b ;  /* 0x3b33710bff097424 */ /* 0x000fe400078e00ff */
[----:B------:R-:W-:Y:S01]  /*02c0*/  FMUL R0, R7, R7 ;  /* 0x0000000707007220 */ /* 0x000fe20000400000 */
[----:B------:R-:W-:Y:S01]  /*02d0*/  ISETP.GE.AND P0, PT, R2, RZ, PT ;  /* 0x000000ff0200720c */ /* 0x000fe20003f06270 */
[----:B------:R-:W-:Y:S01]  /*02e0*/  UMOV UR6, 0x54442d18 ;  /* 0x54442d1800067882 */ /* 0x000fe20000000000 */
[----:B------:R-:W-:Y:S01]  /*02f0*/  FSETP.NEU.AND P3, PT, |R6|, |R5|, PT ;  /* 0x400000050600720b */ /* 0x000fe20003f6d200 */
[C---:B------:R-:W-:Y:S01]  /*0300*/  FFMA R9, R0.reuse, R9, -0.015681877732276916504 ;  /* 0xbc80774800097423 */ /* 0x040fe20000000009 */
[----:B------:R-:W-:Y:S01]  /*0310*/  FSETP.NEU.AND P1, PT, R3, RZ, PT ;  /* 0x000000ff0300720b */ /* 0x000fe20003f2d000 */
[----:B------:R-:W-:Y:S01]  /*0320*/  FADD R6, |R5|, |R6| ;  /* 0x4000000605067221 */ /* 0x000fe20000000200 */
[----:B------:R-:W-:Y:S01]  /*0330*/  UMOV UR7, 0x400921fb ;  /* 0x400921fb00077882 */ /* 0x000fe20000000000 */
[C---:B------:R-:W-:Y:S01]  /*0340*/  FFMA R9, R0.reuse, R9, 0.042200751602649688721 ;  /* 0x3d2cdab200097423 */ /* 0x040fe20000000009 */
[----:B------:R-:W-:Y:S03]  /*0350*/  BSSY.RECONVERGENT B0, `(.L_x_61) ;  /* 0x000004d000007945 */ /* 0x000fe60003800200 */
[----:B------:R-:W-:-:S04]  /*0360*/  FFMA R9, R0, R9, -0.074792981147766113281 ;  /* 0xbd992d1000097423 */ /* 0x000fc80000000009 */
[----:B------:R-:W-:-:S04]  /*0370*/  FFMA R9, R0, R9, 0.10640415549278259277 ;  /* 0x3dd9ea6c00097423 */ /* 0x000fc80000000009 */
[----:B------:R-:W-:-:S04]  /*0380*/  FFMA R9, R0, R9, -0.14207722246646881104 ;  /* 0xbe117cb100097423 */ /* 0x000fc80000000009 */
[----:B------:R-:W-:-:S04]  /*0390*/  FFMA R9, R0, R9, 0.19993925094604492188 ;  /* 0x3e4cbce000097423 */ /* 0x000fc80000000009 */
[----:B------:R-:W-:-:S04]  /*03a0*/  FFMA R9, R0, R9, -0.33333197236061096191 ;  /* 0xbeaaaa7d00097423 */ /* 0x000fc80000000009 */
[----:B------:R-:W-:Y:S01]  /*03b0*/  FMUL R0, R0, R9 ;  /* 0x0000000900007220 */ /* 0x000fe20000400000 */
[----:B------:R-:W-:-:S03]  /*03c0*/  IMAD.MOV.U32 R9, RZ, RZ, 0x3f6ee581 ;  /* 0x3f6ee581ff097424 */ /* 0x000fc600078e00ff */
[----:B------:R-:W-:Y:S02]  /*03d0*/  FFMA R0, R0, R7, R7 ;  /* 0x0000000700007223 */ /* 0x000fe40000000007 */
[C---:B------:R-:W-:Y:S02]  /*03e0*/  FSEL R2, R9.reuse, 1.8663789033889770508, P2 ;  /* 0x3feee58109027808 */ /* 0x040fe40001000000 */
[----:B------:R-:W-:-:S05]  /*03f0*/  FFMA R7, R9, 1.6832555532455444336, -R0 ;  /* 0x3fd774eb09077823 */ /* 0x000fca0000000800 */
[-C--:B------:R-:W-:Y:S02]  /*0400*/  FSEL R8, R7, R0.reuse, P2 ;  /* 0x0000000007087208 */ /* 0x080fe40001000000 */
[----:B------:R-:W-:Y:S01]  /*0410*/  FSEL R7, R0, -R0, P2 ;  /* 0x8000000000077208 */ /* 0x000fe20001000000 */
[----:B------:R-:W-:-:S04]  /*0420*/  IMAD.MOV.U32 R0, RZ, RZ, 0x4016cbe4 ;  /* 0x4016cbe4ff007424 */ /* 0x000fc800078e00ff */
[----:B------:R-:W-:Y:S01]  /*0430*/  @!P0 FFMA R8, R2, 1.6832555532455444336, R7 ;  /* 0x3fd774eb02088823 */ /* 0x000fe20000000007 */
[----:B------:R-:W-:Y:S02]  /*0440*/  @!P3 FSEL R8, R0, 0.78539818525314331055, !P0 ;  /* 0x3f490fdb0008b808 */ /* 0x000fe40004000000 */
[----:B------:R-:W-:Y:S02]  /*0450*/  @!P1 FSEL R8, RZ, 3.1415927410125732422, P0 ;  /* 0x40490fdbff089808 */ /* 0x000fe40000000000 */
[----:B------:R-:W-:Y:S02]  /*0460*/  FSETP.NAN.AND P0, PT, R6, R6, PT ;  /* 0x000000060600720b */ /* 0x000fe40003f08000 */
[----:B------:R-:W-:-:S04]  /*0470*/  LOP3.LUT R5, R8, 0x80000000, R5, 0xb8, !PT ;  /* 0x8000000008057812 */ /* 0x000fc800078eb805 */
[----:B------:R-:W-:-:S04]  /*0480*/  FSEL R5, R6, R5, P0 ;  /* 0x0000000506057208 */ /* 0x000fc80000000000 */
[----:B------:R-:W0:Y:S02]  /*0490*/  F2F.F64.F32 R2, R5 ;  /* 0x0000000500027310 */ /* 0x000e240000201800 */
[----:B0-----:R-:W-:-:S06]  /*04a0*/  DADD R2, R2, UR6 ;  /* 0x0000000602027e29 */ /* 0x001fcc0008000000 */
[----:B------:R-:W0:Y:S02]  /*04b0*/  F2F.F32.F64 R0, R2 ;  /* 0x0000000200007310 */ /* 0x000e240000301000 */
[C---:B0-----:R-:W-:Y:S01]  /*04c0*/  FSETP.GEU.AND P0, PT, |R0|.reuse, 3.1415927410125732422, PT ;  /* 0x40490fdb0000780b */ /* 0x041fe20003f0e200 */
[----:B------:R-:W-:-:S12]  /*04d0*/  FADD R11, |R0|, -RZ ;  /* 0x800000ff000b7221 */ /* 0x000fd80000000200 */
[----:B------:R-:W-:Y:S05]  /*04e0*/  @!P0 BRA `(.L_x_62) ;  /* 0x0000000000cc8947 */ /* 0x000fea0003800000 */
[----:B------:R-:W-:-:S13]  /*04f0*/  FSETP.GTU.AND P0, PT, R11, 26353590, PT ;  /* 0x4bc90fdb0b00780b */ /* 0x000fda0003f0c000 */
[----:B------:R-:W-:Y:S05]  /*0500*/  @P0 BRA `(.L_x_63) ;  /* 0x00000000005c0947 */ /* 0x000fea0003800000 */
[----:B------:R-:W-:Y:S01]  /*0510*/  FMUL R2, R11, 0.31830987334251403809 ;  /* 0x3ea2f9830b027820 */ /* 0x000fe20000400000 */
[----:B------:R-:W-:Y:S05]  /*0520*/  BSSY.RECONVERGENT B1, `(.L_x_64) ;  /* 0x0000013000017945 */ /* 0x000fea0003800200 */
[----:B------:R-:W0:Y:S02]  /*0530*/  FRND.TRUNC R2, R2 ;  /* 0x0000000200027307 */ /* 0x000e24000020d000 */
[----:B0-----:R-:W-:-:S05]  /*0540*/  FFMA R6, R2, -3.1415927410125732422, R11 ;  /* 0xc0490fdb02067823 */ /* 0x001fca000000000b */
[----:B------:R-:W-:-:S13]  /*0550*/  ISETP.GE.U32.AND P0, PT, R6, 0x40490fdb, PT ;  /* 0x40490fdb0600780c */ /* 0x000fda0003f06070 */
[----:B------:R-:W-:Y:S05]  /*0560*/  @!P0 BRA `(.L_x_65) ;  /* 0x0000000000388947 */ /* 0x000fea0003800000 */
[----:B------:R-:W-:-:S04]  /*0570*/  ISETP.GE.U32.AND P0, PT, R6, -0x7fffffff, PT ;  /* 0x800000010600780c */ /* 0x000fc80003f06070 */
[----:B------:R-:W-:-:S09]  /*0580*/  FSETP.GEU.OR P1, PT, R6, -3.1415927410125732422, !P0 ;  /* 0xc0490fdb0600780b */ /* 0x000fd2000472e400 */
[----:B------:R-:W-:-:S04]  /*0590*/  @P0 FADD R3, R2, -1 ;  /* 0xbf80000002030421 */ /* 0x000fc80000000000 */
[----:B------:R-:W-:-:S04]  /*05a0*/  @!P1 FADD R3, R3, -1 ;  /* 0xbf80000003039421 */ /* 0x000fc80000000000 */
[----:B------:R-:W-:Y:S01]  /*05b0*/  @P0 IMAD.MOV.U32 R2, RZ, RZ, R3 ;  /* 0x000000ffff020224 */ /* 0x000fe200078e0003 */
[----:B------:R-:W-:Y:S06]  /*05c0*/  @P0 BRA `(.L_x_65) ;  /* 0x0000000000200947 */ /* 0x000fec0003800000 */
[----:B------:R-:W-:Y:S01]  /*05d0*/  FSETP.GE.AND P0, PT, R6, 6.2831854820251464844, PT ;  /* 0x40c90fdb0600780b */ /* 0x000fe20003f06000 */
[----:B------:R-:W-:-:S12]  /*05e0*/  FADD R2, R2, 1 ;  /* 0x3f80000002027421 */ /* 0x000fd80000000000 */
[----:B------:R-:W-:-:S04]  /*05f0*/  @P0 IMAD.MOV.U32 R3, RZ, RZ, 0x40490fdb ;  /* 0x40490fdbff030424 */ /* 0x000fc800078e00ff */
[----:B------:R-:W-:-:S05]  /*0600*/  @P0 FFMA R3, R3, -3, R6 ;  /* 0xc040000003030823 */ /* 0x000fca0000000006 */
[----:B------:R-:W-:Y:S01]  /*0610*/  FSETP.GE.AND P1, PT, R3, RZ, P0 ;  /* 0x000000ff0300720b */ /* 0x000fe20000726000 */
[----:B------:R-:W-:-:S12]  /*0620*/  @P0 FADD R3, R2, 1 ;  /* 0x3f80000002030421 */ /* 0x000fd80000000000 */
[----:B------:R-:W-:-:S04]  /*0630*/  @P1 FADD R3, R3, 1 ;  /* 0x3f80000003031421 */ /* 0x000fc80000000000 */
[----:B------:R-:W-:-:S07]  /*0640*/  @P0 IMAD.MOV.U32 R2, RZ, RZ, R3 ;  /* 0x000000ffff020224 */ /* 0x000fce00078e0003 */
.L_x_65:
[----:B------:R-:W-:Y:S05]  /*0650*/  BSYNC.RECONVERGENT B1 ;  /* 0x0000000000017941 */ /* 0x000fea0003800200 */
.L_x_64:
[----:B------:R-:W-:Y:S01]  /*0660*/  FFMA R11, R2, -3.1415927410125732422, R11 ;  /* 0xc0490fdb020b7823 */ /* 0x000fe2000000000b */
[----:B------:R-:W-:Y:S06]  /*0670*/  BRA `(.L_x_62) ;  /* 0x0000000000687947 */ /* 0x000fec0003800000 */
.L_x_63:
[C---:B------:R-:W-:Y:S01]  /*0680*/  LOP3.LUT R2, R11.reuse, 0xff800000, RZ, 0xc0, !PT ;  /* 0xff8000000b027812 */ /* 0x040fe200078ec0ff */
[----:B------:R-:W-:Y:S01]  /*0690*/  BSSY.RECONVERGENT B1, `(.L_x_66) ;  /* 0x0000016000017945 */ /* 0x000fe20003800200 */
[----:B------:R-:W-:-:S03]  /*06a0*/  ISETP.GT.U32.AND P0, PT, R11, 0x7f7fffff, PT ;  /* 0x7f7fffff0b00780c */ /* 0x000fc60003f04070 */
[----:B------:R-:W-:Y:S01]  /*06b0*/  VIADD R3, R2, 0xc0000000 ;  /* 0xc000000002037836 */ /* 0x000fe20000000000 */
[----:B------:R-:W-:Y:S01]  /*06c0*/  LOP3.LUT R2, R11, 0x7fffff, RZ, 0xc0, !PT ;  /* 0x007fffff0b027812 */ /* 0x000fe200078ec0ff */
[----:B------:R-:W-:-:S03]  /*06d0*/  IMAD.MOV.U32 R11, RZ, RZ, 0x7fffffff ;  /* 0x7fffffffff0b7424 */ /* 0x000fc600078e00ff */
[----:B------:R-:W-:Y:S02]  /*06e0*/  ISETP.NE.AND P1, PT, R3, RZ, PT ;  /* 0x000000ff0300720c */ /* 0x000fe40003f25270 */
[----:B------:R-:W-:Y:S02]  /*06f0*/  LOP3.LUT R2, R2, 0x3f800000, RZ, 0xfc, !PT ;  /* 0x3f80000002027812 */ /* 0x000fe400078efcff */
[----:B------:R-:W-:-:S09]  /*0700*/  FSEL R11, R11, 16777216, P0 ;  /* 0x4b8000000b0b7808 */ /* 0x000fd20000000000 */
[----:B------:R-:W-:Y:S05]  /*0710*/  @!P1 BRA `(.L_x_67) ;  /* 0x0000000000349947 */ /* 0x000fea0003800000 */
.L_x_68:
[----:B------:R-:W-:-:S05]  /*0720*/  VIMNMX.U32 R5, PT, PT, R3, 0xb800000, PT ;  /* 0x0b80000003057848 */ /* 0x000fca0003fe0000 */
[----:B------:R-:W-:Y:S02]  /*0730*/  IMAD.IADD R2, R5, 0x1, R2 ;  /* 0x0000000105027824 */ /* 0x000fe400078e0202 */
[----:B------:R-:W-:Y:S02]  /*0740*/  IMAD.IADD R3, R3, 0x1, -R5 ;  /* 0x0000000103037824 */ /* 0x000fe400078e0a05 */
[----:B------:R-:W-:-:S03]  /*0750*/  FMUL R7, R2, 0.63661974668502807617 ;  /* 0x3f22f98302077820 */ /* 0x000fc60000400000 */
[----:B------:R-:W-:Y:S01]  /*0760*/  ISETP.NE.AND P1, PT, R3, RZ, PT ;  /* 0x000000ff0300720c */ /* 0x000fe20003f25270 */
[----:B------:R-:W-:-:S04]  /*0770*/  FFMA R6, R7, -1.5707963705062866211, R2 ;  /* 0xbfc90fdb07067823 */ /* 0x000fc80000000002 */
[----:B------:R-:W-:-:S04]  /*0780*/  FFMA R7, R6, 0.63661974668502807617, R7 ;  /* 0x3f22f98306077823 */ /* 0x000fc80000000007 */
[----:B------:R-:W-:-:S04]  /*0790*/  FFMA R6, R7, -1.5707963705062866211, R2 ;  /* 0xbfc90fdb07067823 */ /* 0x000fc80000000002 */
[----:B------:R-:W-:-:S04]  /*07a0*/  FFMA.RZ R6, R6, 0.63661974668502807617, R7 ;  /* 0x3f22f98306067823 */ /* 0x000fc8000000c007 */
[----:B------:R-:W0:Y:S02]  /*07b0*/  FRND.TRUNC R7, R6 ;  /* 0x0000000600077307 */ /* 0x000e24000020d000 */
[----:B0-----:R-:W-:-:S05]  /*07c0*/  FFMA R2, R7, -1.5707963705062866211, R2 ;  /* 0xbfc90fdb07027823 */ /* 0x001fca0000000002 */
[----:B------:R-:W-:-:S13]  /*07d0*/  ISETP.NE.AND P0, PT, R2, RZ, PT ;  /* 0x000000ff0200720c */ /* 0x000fda0003f05270 */
[----:B------:R-:W-:Y:S05]  /*07e0*/  @P0 BRA P1, `(.L_x_68) ;  /* 0xfffffffc00cc0947 */ /* 0x000fea000083ffff */
.L_x_67:
[----:B------:R-:W-:Y:S05]  /*07f0*/  BSYNC.RECONVERGENT B1 ;  /* 0x0000000000017941 */ /* 0x000fea0003800200 */
.L_x_66:
[----:B------:R-:W-:-:S04]  /*0800*/  FMUL R2, R2, 1.1920928955078125e-07 ;  /* 0x3400000002027820 */ /* 0x000fc80000400000 */
[----:B------:R-:W-:-:S07]  /*0810*/  FMUL R11, R11, R2 ;  /* 0x000000020b0b7220 */ /* 0x000fce0000400000 */
.L_x_62:
[----:B------:R-:W-:Y:S05]  /*0820*/  BSYNC.RECONVERGENT B0 ;  /* 0x0000000000007941 */ /* 0x000fea0003800200 */
.L_x_61:
[----:B------:R-:W0:Y:S01]  /*0830*/  MUFU.RCP64H R3, 3.1415920257568359375 ;  /* 0x400921fb00037908 */ /* 0x000e220000001800 */
[----:B------:R-:W-:Y:S01]  /*0840*/  IMAD.MOV.U32 R8, RZ, RZ, 0x54442d18 ;  /* 0x54442d18ff087424 */ /* 0x000fe200078e00ff */
[C---:B------:R-:W-:Y:S01]  /*0850*/  FSETP.NAN.AND P0, PT, |R11|.reuse, |R11|, PT ;  /* 0x4000000b0b00720b */ /* 0x040fe20003f08200 */
[----:B------:R-:W-:Y:S01]  /*0860*/  IMAD.MOV.U32 R9, RZ, RZ, 0x400921fb ;  /* 0x400921fbff097424 */ /* 0x000fe200078e00ff */
[C---:B------:R-:W-:Y:S01]  /*0870*/  LOP3.LUT R0, R11.reuse, 0x80000000, R0, 0xb8, !PT ;  /* 0x800000000b007812 */ /* 0x040fe200078eb800 */
[----:B------:R-:W-:Y:S01]  /*0880*/  IMAD.MOV.U32 R2, RZ, RZ, 0x1 ;  /* 0x00000001ff027424 */ /* 0x000fe200078e00ff */
[----:B------:R-:W-:Y:S02]  /*0890*/  BSSY.RECONVERGENT B0, `(.L_x_69) ;  /* 0x0000013000007945 */ /* 0x000fe40003800200 */
[----:B------:R-:W-:-:S04]  /*08a0*/  FSEL R0, R11, R0, P0 ;  /* 0x000000000b007208 */ /* 0x000fc80000000000 */
[----:B------:R-:W1:Y:S01]  /*08b0*/  F2F.F64.F32 R12, R0 ;  /* 0x00000000000c7310 */ /* 0x000e620000201800 */
[----:B0-----:R-:W-:-:S08]  /*08c0*/  DFMA R6, R2, -R8, 1 ;  /* 0x3ff000000206742b */ /* 0x001fd00000000808 */
[----:B------:R-:W-:Y:S01]  /*08d0*/  DFMA R6, R6, R6, R6 ;  /* 0x000000060606722b */ /* 0x000fe20000000006 */
[----:B-1----:R-:W-:-:S07]  /*08e0*/  FSETP.GEU.AND P1, PT, |R13|, 6.5827683646048100446e-37, PT ;  /* 0x036000000d00780b */ /* 0x002fce0003f2e200 */
[----:B------:R-:W-:-:S08]  /*08f0*/  DFMA R6, R2, R6, R2 ;  /* 0x000000060206722b */ /* 0x000fd00000000002 */
[----:B------:R-:W-:-:S08]  /*0900*/  DFMA R2, R6, -R8, 1 ;  /* 0x3ff000000602742b */ /* 0x000fd00000000808 */
[----:B------:R-:W-:-:S08]  /*0910*/  DFMA R2, R6, R2, R6 ;  /* 0x000000020602722b */ /* 0x000fd00000000006 */
[----:B------:R-:W-:-:S08]  /*0920*/  DMUL R6, R12, R2 ;  /* 0x000000020c067228 */ /* 0x000fd00000000000 */
[----:B------:R-:W-:-:S08]  /*0930*/  DFMA R8, R6, -R8, R12 ;  /* 0x800000080608722b */ /* 0x000fd0000000000c */
[----:B------:R-:W-:-:S10]  /*0940*/  DFMA R2, R2, R8, R6 ;  /* 0x000000080202722b */ /* 0x000fd40000000006 */
[----:B------:R-:W-:-:S05]  /*0950*/  FFMA R5, RZ, 2.1426990032196044922, R3 ;  /* 0x400921fbff057823 */ /* 0x000fca0000000003 */
[----:B------:R-:W-:-:S13]  /*0960*/  FSETP.GT.AND P0, PT, |R5|, 1.469367938527859385e-39, PT ;  /* 0x001000000500780b */ /* 0x000fda0003f04200 */
[----:B------:R-:W-:Y:S05]  /*0970*/  @P0 BRA P1, `(.L_x_70) ;  /* 0x0000000000100947 */ /* 0x000fea0000800000 */
[----:B------:R-:W-:-:S07]  /*0980*/  MOV R0, 0x9a0 ;  /* 0x000009a000007802 */ /* 0x000fce0000000f00 */
[----:B------:R-:W-:Y:S05]  /*0990*/  CALL.REL.NOINC `($__internal_4_$__cuda_sm20_div_rn_f64_full) ;  /* 0x0000000400147944 */ /* 0x000fea0003c00000 */
[----:B------:R-:W-:Y:S02]  /*09a0*/  IMAD.MOV.U32 R2, RZ, RZ, R12 ;  /* 0x000000ffff027224 */ /* 0x000fe400078e000c */
[----:B------:R-:W-:-:S07]  /*09b0*/  IMAD.MOV.U32 R3, RZ, RZ, R13 ;  /* 0x000000ffff037224 */ /* 0x000fce00078e000d */
.L_x_70:
[----:B------:R-:W-:Y:S05]  /*09c0*/  BSYNC.RECONVERGENT B0 ;  /* 0x0000000000007941 */ /* 0x000fea0003800200 */
.L_x_69:
[----:B------:R-:W0:Y:S01]  /*09d0*/  F2F.F32.F64 R2, R2 ;  /* 0x0000000200027310 */ /* 0x000e220000301000 */
[----:B------:R-:W1:Y:S01]  /*09e0*/  LDC.64 R8, c[0x0][0x390] ;  /* 0x0000e400ff087b82 */ /* 0x000e620000000a00 */
[----:B------:R-:W-:Y:S01]  /*09f0*/  BSSY.RECONVERGENT B0, `(.L_x_71) ;  /* 0x000000d000007945 */ /* 0x000fe20003800200 */
[----:B0-----:R-:W-:-:S05]  /*0a00*/  FMUL R10, R2, 8 ;  /* 0x41000000020a7820 */ /* 0x001fca0000400000 */
[C---:B------:R-:W-:Y:S02]  /*0a10*/  FSETP.GT.AND P0, PT, R10.reuse, 7, PT ;  /* 0x40e000000a00780b */ /* 0x040fe40003f04000 */
[----:B------:R-:W-:Y:S01]  /*0a20*/  FSETP.GTU.AND P1, PT, R10, 1, PT ;  /* 0x3f8000000a00780b */ /* 0x000fe20003f2c000 */
[----:B-1----:R-:W-:-:S12]  /*0a30*/  IMAD.WIDE R6, R4, 0x4, R8 ;  /* 0x0000000404067825 */ /* 0x002fd800078e0208 */
[----:B------:R-:W-:Y:S05]  /*0a40*/  @!P0 BRA P1, `(.L_x_72) ;  /* 0x00000000001c8947 */ /* 0x000fea0000800000 */
[----:B------:R-:W2:Y:S04]  /*0a50*/  LDG.E R0, desc[UR4][R6.64] ;  /* 0x0000000406007981 */ /* 0x000ea8000c1e1900 */
[----:B------:R-:W2:Y:S02]  /*0a60*/  LDG.E R3, desc[UR4][R6.64+-0x4] ;  /* 0xfffffc0406037981 */ /* 0x000ea4000c1e1900 */
[----:B--2---:R-:W-:-:S13]  /*0a70*/  ISETP.GT.AND P0, PT, R0, R3, PT ;  /* 0x000000030000720c */ /* 0x004fda0003f04270 */
[----:B------:R-:W-:Y:S05]  /*0a80*/  @!P0 BRA `(.L_x_72) ;  /* 0x00000000000c8947 */ /* 0x000fea0003800000 */
[----:B------:R-:W2:Y:S02]  /*0a90*/  LDG.E R3, desc[UR4][R6.64+0x4] ;  /* 0x0000040406037981 */ /* 0x000ea4000c1e1900 */
[----:B--2---:R-:W-:-:S13]  /*0aa0*/  ISETP.GT.AND P0, PT, R0, R3, PT ;  /* 0x000000030000720c */ /* 0x004fda0003f04270 */
[----:B------:R-:W-:Y:S05]  /*0ab0*/  @P0 BRA `(.L_x_73) ;  /* 0x0000000000a80947 */ /* 0x000fea0003800000 */
.L_x_72:
[----:B------:R-:W-:Y:S05]  /*0ac0*/  BSYNC.RECONVERGENT B0 ;  /* 0x0000000000007941 */ /* 0x000fea0003800200 */
.L_x_71:
[----:B------:R-:W0:Y:S01]  /*0ad0*/  LDC R3, c[0x0][0x3a0] ;  /* 0x0000e800ff037b82 */ /* 0x000e220000000800 */
[C---:B------:R-:W-:Y:S01]  /*0ae0*/  FSETP.GTU.AND P0, PT, R10.reuse, 3, PT ;  /* 0x404000000a00780b */ /* 0x040fe20003f0c000 */
[----:B------:R-:W-:Y:S03]  /*0af0*/  BSSY.RECONVERGENT B1, `(.L_x_74) ;  /* 0x000000e000017945 */ /* 0x000fe60003800200 */
[----:B------:R-:W-:Y:S01]  /*0b00*/  FSETP.LEU.OR P0, PT, R10, 1, P0 ;  /* 0x3f8000000a00780b */ /* 0x000fe2000070b400 */
[----:B0-----:R-:W-:Y:S02]  /*0b10*/  IMAD.IADD R5, R4, 0x1, -R3 ;  /* 0x0000000104057824 */ /* 0x001fe400078e0a03 */
[----:B------:R-:W-:-:S04]  /*0b20*/  IMAD.WIDE R2, R3, 0x4, R6 ;  /* 0x0000000403027825 */ /* 0x000fc800078e0206 */
[----:B------:R-:W-:-:S06]  /*0b30*/  IMAD.WIDE R8, R5, 0x4, R8 ;  /* 0x0000000405087825 */ /* 0x000fcc00078e0208 */
[----:B------:R-:W-:Y:S05]  /*0b40*/  @P0 BRA `(.L_x_75) ;  /* 0x0000000000200947 */ /* 0x000fea0003800000 */
[----:B------:R-:W2:Y:S04]  /*0b50*/  LDG.E R11, desc[UR4][R6.64] ;  /* 0x00000004060b7981 */ /* 0x000ea8000c1e1900 */
[----:B------:R-:W2:Y:S02]  /*0b60*/  LDG.E R0, desc[UR4][R8.64+0x4] ;  /* 0x0000040408007981 */ /* 0x000ea4000c1e1900 */
[----:B--2---:R-:W-:-:S13]  /*0b70*/  ISETP.GT.AND P0, PT, R11, R0, PT ;  /* 0x000000000b00720c */ /* 0x004fda0003f04270 */
[----:B------:R-:W-:Y:S05]  /*0b80*/  @!P0 BRA `(.L_x_75) ;  /* 0x0000000000108947 */ /* 0x000fea0003800000 */
[----:B------:R-:W2:Y:S01]  /*0b90*/  LDG.E R5, desc[UR4][R2.64+-0x4] ;  /* 0xfffffc0402057981 */ /* 0x000ea2000c1e1900 */
[----:B------:R-:W-:-:S05]  /*0ba0*/  IMAD.MOV.U32 R0, RZ, RZ, R11 ;  /* 0x000000ffff007224 */ /* 0x000fca00078e000b */
[----:B--2---:R-:W-:-:S13]  /*0bb0*/  ISETP.GT.AND P0, PT, R0, R5, PT ;  /* 0x000000050000720c */ /* 0x004fda0003f04270 */
[----:B------:R-:W-:Y:S05]  /*0bc0*/  @P0 BRA `(.L_x_73) ;  /* 0x0000000000640947 */ /* 0x000fea0003800000 */
.L_x_75:
[----:B------:R-:W-:Y:S05]  /*0bd0*/  BSYNC.RECONVERGENT B1 ;  /* 0x0000000000017941 */ /* 0x000fea0003800200 */
.L_x_74:
[C---:B------:R-:W-:Y:S01]  /*0be0*/  FSETP.GTU.AND P0, PT, R10.reuse, 5, PT ;  /* 0x40a000000a00780b */ /* 0x040fe20003f0c000 */
[----:B------:R-:W-:Y:S03]  /*0bf0*/  BSSY.RECONVERGENT B2, `(.L_x_76) ;  /* 0x000000b000027945 */ /* 0x000fe60003800200 */
[----:B------:R-:W-:-:S13]  /*0c00*/  FSETP.LEU.OR P0, PT, R10, 3, P0 ;  /* 0x404000000a00780b */ /* 0x000fda000070b400 */
        /* <DEDUP_REMOVED lines=9> */
.L_x_77:
[----:B------:R-:W-:Y:S05]  /*0ca0*/  BSYNC.RECONVERGENT B2 ;  /* 0x0000000000027941 */ /* 0x000fea0003800200 */
.L_x_76:
        /* <DEDUP_REMOVED lines=8> */
[----:B------:R-:W2:Y:S02]  /*0d30*/  LDG.E R3, desc[UR4][R2.64+0x4] ;  /* 0x0000040402037981 */ /* 0x000ea4000c1e1900 */
[----:B--2---:R-:W-:-:S13]  /*0d40*/  ISETP.GT.AND P0, PT, R0, R3, PT ;  /* 0x000000030000720c */ /* 0x004fda0003f04270 */
[----:B------:R-:W-:Y:S05]  /*0d50*/  @!P0 BRA `(.L_x_79) ;  /* 0x0000000000108947 */ /* 0x000fea0003800000 */
.L_x_73:
[----:B------:R-:W0:Y:S02]  /*0d60*/  LDC.64 R2, c[0x0][0x398] ;  /* 0x0000e600ff027b82 */ /* 0x000e240000000a00 */
[----:B0-----:R-:W-:-:S05]  /*0d70*/  IMAD.WIDE R4, R4, 0x4, R2 ;  /* 0x0000000404047825 */ /* 0x001fca00078e0202 */
[----:B------:R-:W-:Y:S01]  /*0d80*/  STG.E desc[UR4][R4.64], R0 ;  /* 0x0000000004007986 */ /* 0x000fe2000c101904 */
[----:B------:R-:W-:Y:S05]  /*0d90*/  EXIT ;  /* 0x000000000000794d */ /* 0x000fea0003800000 */
.L_x_79:
[----:B------:R-:W-:Y:S05]  /*0da0*/  BSYNC.RECONVERGENT B3 ;  /* 0x0000000000037941 */ /* 0x000fea0003800200 */
.L_x_78:
[----:B------:R-:W0:Y:S02]  /*0db0*/  LDC.64 R2, c[0x0][0x398] ;  /* 0x0000e600ff027b82 */ /* 0x000e240000000a00 */
[----:B0-----:R-:W-:-:S05]  /*0dc0*/  IMAD.WIDE R2, R4, 0x4, R2 ;  /* 0x0000000404027825 */ /* 0x001fca00078e0202 */
[----:B------:R-:W-:Y:S01]  /*0dd0*/  STG.E desc[UR4][R2.64], RZ ;  /* 0x000000ff02007986 */ /* 0x000fe2000c101904 */
[----:B------:R-:W-:Y:S05]  /*0de0*/  EXIT ;  /* 0x000000000000794d */ /* 0x000fea0003800000 */
        .weak           $__internal_4_$__cuda_sm20_div_rn_f64_full
        .type           $__internal_4_$__cuda_sm20_div_rn_f64_full,@function
        .size           $__internal_4_$__cuda_sm20_div_rn_f64_full,($__internal_5_$__cuda_sm3x_div_rn_noftz_f32_slowpath - $__internal_4_$__cuda_sm20_div_rn_f64_full)
$__internal_4_$__cuda_sm20_div_rn_f64_full:
[----:B------:R-:W-:Y:S01]  /*0df0*/  IMAD.MOV.U32 R3, RZ, RZ, 0x3ff921fb ;  /* 0x3ff921fbff037424 */ /* 0x000fe200078e00ff */
[----:B------:R-:W-:Y:S01]  /*0e00*/  BSSY.RECONVERGENT B1, `(.L_x_80) ;  /* 0x000004c000017945 */ /* 0x000fe20003800200 */
[----:B------:R-:W-:Y:S02]  /*0e10*/  IMAD.MOV.U32 R2, RZ, RZ, 0x54442d18 ;  /* 0x54442d18ff027424 */ /* 0x000fe400078e00ff */
[----:B------:R-:W0:Y:S01]  /*0e20*/  MUFU.RCP64H R9, R3 ;  /* 0x0000000300097308 */ /* 0x000e220000001800 */
[----:B------:R-:W-:Y:S02]  /*0e30*/  IMAD.MOV.U32 R8, RZ, RZ, 0x1 ;  /* 0x00000001ff087424 */ /* 0x000fe400078e00ff */
[----:B------:R-:W-:Y:S02]  /*0e40*/  IMAD.MOV.U32 R7, RZ, RZ, R13 ;  /* 0x000000ffff077224 */ /* 0x000fe400078e000d */
[----:B------:R-:W-:Y:S02]  /*0e50*/  IMAD.MOV.U32 R13, RZ, RZ, 0x1ca00000 ;  /* 0x1ca00000ff0d7424 */ /* 0x000fe400078e00ff */
[----:B------:R-:W-:Y:S01]  /*0e60*/  IMAD.MOV.U32 R6, RZ, RZ, R12 ;  /* 0x000000ffff067224 */ /* 0x000fe200078e000c */
[C---:B------:R-:W-:Y:S01]  /*0e70*/  FSETP.GEU.AND P1, PT, |R7|.reuse, 1.469367938527859385e-39, PT ;  /* 0x001000000700780b */ /* 0x040fe20003f2e200 */
[----:B------:R-:W-:Y:S01]  /*0e80*/  IMAD.MOV.U32 R19, RZ, RZ, 0x40000000 ;  /* 0x40000000ff137424 */ /* 0x000fe200078e00ff */
[----:B------:R-:W-:-:S03]  /*0e90*/  LOP3.LUT R5, R7, 0x7ff00000, RZ, 0xc0, !PT ;  /* 0x7ff0000007057812 */ /* 0x000fc600078ec0ff */
[----:B------:R-:W-:Y:S01]  /*0ea0*/  VIADD R20, R19, 0xffffffff ;  /* 0xffffffff13147836 */ /* 0x000fe20000000000 */
[----:B------:R-:W-:Y:S01]  /*0eb0*/  ISETP.GE.U32.AND P0, PT, R5, 0x40000000, PT ;  /* 0x400000000500780c */ /* 0x000fe20003f06070 */
[----:B------:R-:W-:Y:S01]  /*0ec0*/  IMAD.MOV.U32 R18, RZ, RZ, R5 ;  /* 0x000000ffff127224 */ /* 0x000fe200078e0005 */
[----:B0-----:R-:W-:Y:S02]  /*0ed0*/  DFMA R10, R8, -R2, 1 ;  /* 0x3ff00000080a742b */ /* 0x001fe40000000802 */
[----:B------:R-:W-:-:S06]  /*0ee0*/  SEL R13, R13, 0x63400000, !P0 ;  /* 0x634000000d0d7807 */ /* 0x000fcc0004000000 */
[----:B------:R-:W-:-:S08]  /*0ef0*/  DFMA R10, R10, R10, R10 ;  /* 0x0000000a0a0a722b */ /* 0x000fd0000000000a */
[----:B------:R-:W-:Y:S01]  /*0f00*/  DFMA R14, R8, R10, R8 ;  /* 0x0000000a080e722b */ /* 0x000fe20000000008 */
[C-C-:B------:R-:W-:Y:S01]  /*0f10*/  @!P1 LOP3.LUT R10, R13.reuse, 0x80000000, R7.reuse, 0xf8, !PT ;  /* 0x800000000d0a9812 */ /* 0x140fe200078ef807 */
[----:B------:R-:W-:Y:S01]  /*0f20*/  IMAD.MOV.U32 R8, RZ, RZ, R6 ;  /* 0x000000ffff087224 */ /* 0x000fe200078e0006 */
[----:B------:R-:W-:Y:S02]  /*0f30*/  LOP3.LUT R9, R13, 0x800fffff, R7, 0xf8, !PT ;  /* 0x800fffff0d097812 */ /* 0x000fe400078ef807 */
[----:B------:R-:W-:Y:S01]  /*0f40*/  @!P1 LOP3.LUT R11, R10, 0x100000, RZ, 0xfc, !PT ;  /* 0x001000000a0b9812 */ /* 0x000fe200078efcff */
[----:B------:R-:W-:Y:S02]  /*0f50*/  @!P1 IMAD.MOV.U32 R10, RZ, RZ, RZ ;  /* 0x000000ffff0a9224 */ /* 0x000fe400078e00ff */
[----:B------:R-:W-:-:S04]  /*0f60*/  DFMA R16, R14, -R2, 1 ;  /* 0x3ff000000e10742b */ /* 0x000fc80000000802 */
[----:B------:R-:W-:-:S04]  /*0f70*/  @!P1 DFMA R8, R8, 2, -R10 ;  /* 0x400000000808982b */ /* 0x000fc8000000080a */
[----:B------:R-:W-:-:S06]  /*0f80*/  DFMA R16, R14, R16, R14 ;  /* 0x000000100e10722b */ /* 0x000fcc000000000e */
[----:B------:R-:W-:Y:S02]  /*0f90*/  @!P1 LOP3.LUT R18, R9, 0x7ff00000, RZ, 0xc0, !PT ;  /* 0x7ff0000009129812 */ /* 0x000fe400078ec0ff */
[----:B------:R-:W-:-:S03]  /*0fa0*/  DMUL R10, R16, R8 ;  /* 0x00000008100a7228 */ /* 0x000fc60000000000 */
[----:B------:R-:W-:-:S05]  /*0fb0*/  VIADD R12, R18, 0xffffffff ;  /* 0xffffffff120c7836 */ /* 0x000fca0000000000 */
[----:B------:R-:W-:Y:S01]  /*0fc0*/  DFMA R14, R10, -R2, R8 ;  /* 0x800000020a0e722b */ /* 0x000fe20000000008 */
[----:B------:R-:W-:-:S04]  /*0fd0*/  ISETP.GT.U32.AND P0, PT, R12, 0x7feffffe, PT ;  /* 0x7feffffe0c00780c */ /* 0x000fc80003f04070 */
[----:B------:R-:W-:-:S03]  /*0fe0*/  ISETP.GT.U32.OR P0, PT, R20, 0x7feffffe, P0 ;  /* 0x7feffffe1400780c */ /* 0x000fc60000704470 */
[----:B------:R-:W-:-:S10]  /*0ff0*/  DFMA R10, R16, R14, R10 ;  /* 0x0000000e100a722b */ /* 0x000fd4000000000a */
[----:B------:R-:W-:Y:S05]  /*1000*/  @P0 BRA `(.L_x_81) ;  /* 0x0000000000680947 */ /* 0x000fea0003800000 */
[----:B------:R-:W-:-:S05]  /*1010*/  IMAD.MOV.U32 R6, RZ, RZ, 0x40000000 ;  /* 0x40000000ff067424 */ /* 0x000fca00078e00ff */
[----:B------:R-:W-:-:S04]  /*1020*/  VIADDMNMX R5, R5, -R6, 0xb9600000, !PT ;  /* 0xb960000005057446 */ /* 0x000fc80007800906 */
[----:B------:R-:W-:-:S05]  /*1030*/  VIMNMX R6, PT, PT, R5, 0x46a00000, PT ;  /* 0x46a0000005067848 */ /* 0x000fca0003fe0100 */
[----:B------:R-:W-:Y:S02]  /*1040*/  IMAD.IADD R14, R6, 0x1, -R13 ;  /* 0x00000001060e7824 */ /* 0x000fe400078e0a0d */
[----:B------:R-:W-:Y:S02]  /*1050*/  IMAD.MOV.U32 R6, RZ, RZ, RZ ;  /* 0x000000ffff067224 */ /* 0x000fe400078e00ff */
[----:B------:R-:W-:-:S06]  /*1060*/  VIADD R7, R14, 0x7fe00000 ;  /* 0x7fe000000e077836 */ /* 0x000fcc0000000000 */
[----:B------:R-:W-:-:S10]  /*1070*/  DMUL R12, R10, R6 ;  /* 0x000000060a0c7228 */ /* 0x000fd40000000000 */
[----:B------:R-:W-:-:S13]  /*1080*/  FSETP.GTU.AND P0, PT, |R13|, 1.469367938527859385e-39, PT ;  /* 0x001000000d00780b */ /* 0x000fda0003f0c200 */
[----:B------:R-:W-:Y:S05]  /*1090*/  @P0 BRA `(.L_x_82) ;  /* 0x0000000000880947 */ /* 0x000fea0003800000 */
[----:B------:R-:W-:Y:S01]  /*10a0*/  DFMA R2, R10, -R2, R8 ;  /* 0x800000020a02722b */ /* 0x000fe20000000008 */
[----:B------:R-:W-:-:S09]  /*10b0*/  IMAD.MOV.U32 R6, RZ, RZ, RZ ;  /* 0x000000ffff067224 */ /* 0x000fd200078e00ff */
[C---:B------:R-:W-:Y:S02]  /*10c0*/  FSETP.NEU.AND P0, PT, R3.reuse, RZ, PT ;  /* 0x000000ff0300720b */ /* 0x040fe40003f0d000 */
[----:B------:R-:W-:-:S04]  /*10d0*/  LOP3.LUT R2, R3, 0x400921fb, RZ, 0x3c, !PT ;  /* 0x400921fb03027812 */ /* 0x000fc800078e3cff */
[----:B------:R-:W-:-:S04]  /*10e0*/  LOP3.LUT R5, R2, 0x80000000, RZ, 0xc0, !PT ;  /* 0x8000000002057812 */ /* 0x000fc800078ec0ff */
[----:B------:R-:W-:-:S03]  /*10f0*/  LOP3.LUT R7, R5, R7, RZ, 0xfc, !PT ;  /* 0x0000000705077212 */ /* 0x000fc600078efcff */
[----:B------:R-:W-:Y:S05]  /*1100*/  @!P0 BRA `(.L_x_82) ;  /* 0x00000000006c8947 */ /* 0x000fea0003800000 */
[----:B------:R-:W-:Y:S01]  /*1110*/  IMAD.MOV R3, RZ, RZ, -R14 ;  /* 0x000000ffff037224 */ /* 0x000fe200078e0a0e */
[----:B------:R-:W-:Y:S01]  /*1120*/  DMUL.RP R6, R10, R6 ;  /* 0x000000060a067228 */ /* 0x000fe20000008000 */
[----:B------:R-:W-:-:S06]  /*1130*/  IMAD.MOV.U32 R2, RZ, RZ, RZ ;  /* 0x000000ffff027224 */ /* 0x000fcc00078e00ff */
[----:B------:R-:W-:-:S03]  /*1140*/  DFMA R2, R12, -R2, R10 ;  /* 0x800000020c02722b */ /* 0x000fc6000000000a */
[----:B------:R-:W-:-:S03]  /*1150*/  LOP3.LUT R5, R7, R5, RZ, 0x3c, !PT ;  /* 0x0000000507057212 */ /* 0x000fc600078e3cff */
[----:B------:R-:W-:-:S04]  /*1160*/  IADD3 R2, PT, PT, -R14, -0x43300000, RZ ;  /* 0xbcd000000e027810 */ /* 0x000fc80007ffe1ff */
[----:B------:R-:W-:-:S04]  /*1170*/  FSETP.NEU.AND P0, PT, |R3|, R2, PT ;  /* 0x000000020300720b */ /* 0x000fc80003f0d200 */
[----:B------:R-:W-:Y:S02]  /*1180*/  FSEL R12, R6, R12, !P0 ;  /* 0x0000000c060c7208 */ /* 0x000fe40004000000 */
[----:B------:R-:W-:Y:S01]  /*1190*/  FSEL R13, R5, R13, !P0 ;  /* 0x0000000d050d7208 */ /* 0x000fe20004000000 */
[----:B------:R-:W-:Y:S06]  /*11a0*/  BRA `(.L_x_82) ;  /* 0x0000000000447947 */ /* 0x000fec0003800000 */
.L_x_81:
[----:B------:R-:W-:-:S14]  /*11b0*/  DSETP.NAN.AND P0, PT, R6, R6, PT ;  /* 0x000000060600722a */ /* 0x000fdc0003f08000 */
[----:B------:R-:W-:Y:S05]  /*11c0*/  @P0 BRA `(.L_x_83) ;  /* 0x0000000000340947 */ /* 0x000fea0003800000 */
[----:B------:R-:W-:Y:S01]  /*11d0*/  ISETP.NE.AND P0, PT, R18, R19, PT ;  /* 0x000000131200720c */ /* 0x000fe20003f05270 */
[----:B------:R-:W-:Y:S02]  /*11e0*/  IMAD.MOV.U32 R12, RZ, RZ, 0x0 ;  /* 0x00000000ff0c7424 */ /* 0x000fe400078e00ff */
[----:B------:R-:W-:-:S10]  /*11f0*/  IMAD.MOV.U32 R13, RZ, RZ, -0x80000 ;  /* 0xfff80000ff0d7424 */ /* 0x000fd400078e00ff */
[----:B------:R-:W-:Y:S05]  /*1200*/  @!P0 BRA `(.L_x_82) ;  /* 0x00000000002c8947 */ /* 0x000fea0003800000 */
[----:B------:R-:W-:Y:S02]  /*1210*/  ISETP.NE.AND P0, PT, R18, 0x7ff00000, PT ;  /* 0x7ff000001200780c */ /* 0x000fe40003f05270 */
[----:B------:R-:W-:Y:S02]  /*1220*/  LOP3.LUT R6, R7, 0x400921fb, RZ, 0x3c, !PT ;  /* 0x400921fb07067812 */ /* 0x000fe400078e3cff */
[----:B------:R-:W-:Y:S02]  /*1230*/  ISETP.EQ.OR P0, PT, R19, RZ, !P0 ;  /* 0x000000ff1300720c */ /* 0x000fe40004702670 */
[----:B------:R-:W-:-:S11]  /*1240*/  LOP3.LUT R13, R6, 0x80000000, RZ, 0xc0, !PT ;  /* 0x80000000060d7812 */ /* 0x000fd600078ec0ff */
[----:B------:R-:W-:Y:S01]  /*1250*/  @P0 LOP3.LUT R2, R13, 0x7ff00000, RZ, 0xfc, !PT ;  /* 0x7ff000000d020812 */ /* 0x000fe200078efcff */
[----:B------:R-:W-:Y:S02]  /*1260*/  @!P0 IMAD.MOV.U32 R12, RZ, RZ, RZ ;  /* 0x000000ffff0c8224 */ /* 0x000fe400078e00ff */
[----:B------:R-:W-:Y:S02]  /*1270*/  @P0 IMAD.MOV.U32 R12, RZ, RZ, RZ ;  /* 0x000000ffff0c0224 */ /* 0x000fe400078e00ff */
[----:B------:R-:W-:Y:S01]  /*1280*/  @P0 IMAD.MOV.U32 R13, RZ, RZ, R2 ;  /* 0x000000ffff0d0224 */ /* 0x000fe200078e0002 */
[----:B------:R-:W-:Y:S06]  /*1290*/  BRA `(.L_x_82) ;  /* 0x0000000000087947 */ /* 0x000fec0003800000 */
.L_x_83:
[----:B------:R-:W-:Y:S01]  /*12a0*/  LOP3.LUT R13, R7, 0x80000, RZ, 0xfc, !PT ;  /* 0x00080000070d7812 */ /* 0x000fe200078efcff */
[----:B------:R-:W-:-:S07]  /*12b0*/  IMAD.MOV.U32 R12, RZ, RZ, R6 ;  /* 0x000000ffff0c7224 */ /* 0x000fce00078e0006 */
.L_x_82:
[----:B------:R-:W-:Y:S05]  /*12c0*/  BSYNC.RECONVERGENT B1 ;  /* 0x0000000000017941 */ /* 0x000fea0003800200 */
.L_x_80:
[----:B------:R-:W-:Y:S02]  /*12d0*/  IMAD.MOV.U32 R2, RZ, RZ, R0 ;  /* 0x000000ffff027224 */ /* 0x000fe400078e0000 */
[----:B------:R-:W-:-:S04]  /*12e0*/  IMAD.MOV.U32 R3, RZ, RZ, 0x0 ;  /* 0x00000000ff037424 */ /* 0x000fc800078e00ff */
[----:B------:R-:W-:Y:S05]  /*12f0*/  RET.REL.NODEC R2 `(_Z23nonMaxSuppressionKernelPKiS0_S0_Piii) ;  /* 0xffffffec02407950 */ /* 0x000fea0003c3ffff */
        .weak           $__internal_5_$__cuda_sm3x_div_rn_noftz_f32_slowpath
        .type           $__internal_5_$__cuda_sm3x_div_rn_noftz_f32_slowpath,@function
        .size           $__internal_5_$__cuda_sm3x_div_rn_noftz_f32_slowpath,(.L_x_108 - $__internal_5_$__cuda_sm3x_div_rn_noftz_f32_slowpath)
$__internal_5_$__cuda_sm3x_div_rn_noftz_f32_slowpath:
[--C-:B------:R-:W-:Y:S01]  /*1300*/  SHF.R.U32.HI R9, RZ, 0x17, R3.reuse ;  /* 0x00000017ff097819 */ /* 0x100fe20000011603 */
[----:B------:R-:W-:Y:S01]  /*1310*/  BSSY.RECONVERGENT B1, `(.L_x_84) ;  /* 0x0000064000017945 */ /* 0x000fe20003800200 */
[--C-:B------:R-:W-:Y:S01]  /*1320*/  SHF.R.U32.HI R7, RZ, 0x17, R0.reuse ;  /* 0x00000017ff077819 */ /* 0x100fe20000011600 */
[----:B------:R-:W-:Y:S01]  /*1330*/  IMAD.MOV.U32 R11, RZ, RZ, R0 ;  /* 0x000000ffff0b7224 */ /* 0x000fe200078e0000 */
[----:B------:R-:W-:Y:S01]  /*1340*/  LOP3.LUT R9, R9, 0xff, RZ, 0xc0, !PT ;  /* 0x000000ff09097812 */ /* 0x000fe200078ec0ff */
[----:B------:R-:W-:Y:S01]  /*1350*/  IMAD.MOV.U32 R12, RZ, RZ, R3 ;  /* 0x000000ffff0c7224 */ /* 0x000fe200078e0003 */
[----:B------:R-:W-:-:S03]  /*1360*/  LOP3.LUT R10, R7, 0xff, RZ, 0xc0, !PT ;  /* 0x000000ff070a7812 */ /* 0x000fc600078ec0ff */
[----:B------:R-:W-:Y:S02]  /*1370*/  VIADD R14, R9, 0xffffffff ;  /* 0xffffffff090e7836 */ /* 0x000fe40000000000 */
[----:B------:R-:W-:-:S03]  /*1380*/  VIADD R13, R10, 0xffffffff ;  /* 0xffffffff0a0d7836 */ /* 0x000fc60000000000 */
        /* <DEDUP_REMOVED lines=27> */
.L_x_85:
[----:B------:R-:W-:Y:S01]  /*1540*/  LEA R13, R9, 0xc0800000, 0x17 ;  /* 0xc0800000090d7811 */ /* 0x000fe200078eb8ff */
[----:B------:R-:W-:Y:S01]  /*1550*/  VIADD R10, R10, 0xffffff81 ;  /* 0xffffff810a0a7836 */ /* 0x000fe20000000000 */
[----:B------:R-:W-:Y:S03]  /*1560*/  BSSY.RECONVERGENT B2, `(.L_x_90) ;  /* 0x0000035000027945 */ /* 0x000fe60003800200 */
        /* <DEDUP_REMOVED lines=32> */
[----:B------:R-:W-:Y:S02]  /*1770*/  VIADD R12, R13, 0x20 ;  /* 0x000000200d0c7836 */ /* 0x000fe40000000000 */
[----:B------:R-:W-:Y:S01]  /*1780*/  LOP3.LUT R9, R9, 0x800000, RZ, 0xfc, !PT ;  /* 0x0080000009097812 */ /* 0x000fe200078efcff */
[----:B------:R-:W-:Y:S01]  /*1790*/  IMAD.MOV R11, RZ, RZ, -R13 ;  /* 0x000000ffff0b7224 */ /* 0x000fe200078e0a0d */
[----:B------:R-:W-:-:S02]  /*17a0*/  FSETP.NEU.FTZ.AND P0, PT, R7, R10, PT ;  /* 0x0000000a0700720b */ /* 0x000fc40003f1d000 */
[----:B------:R-:W-:Y:S02]  /*17b0*/  SHF.L.U32 R12, R9, R12, RZ ;  /* 0x0000000c090c7219 */ /* 0x000fe400000006ff */
[----:B------:R-:W-:Y:S02]  /*17c0*/  SEL R10, R11, RZ, P3 ;  /* 0x000000ff0b0a7207 */ /* 0x000fe40001800000 */
[----:B------:R-:W-:Y:S02]  /*17d0*/  ISETP.NE.AND P1, PT, R12, RZ, P1 ;  /* 0x000000ff0c00720c */ /* 0x000fe40000f25270 */
[----:B------:R-:W-:Y:S02]  /*17e0*/  SHF.R.U32.HI R10, RZ, R10, R9 ;  /* 0x0000000aff0a7219 */ /* 0x000fe40000011609 */
[----:B------:R-:W-:Y:S02]  /*17f0*/  PLOP3.LUT P0, PT, P0, P1, PT, 0xf8, 0x8f ;  /* 0x00000000008f781c */ /* 0x000fe40000703f70 */
[----:B------:R-:W-:-:S02]  /*1800*/  SHF.R.U32.HI R12, RZ, 0x1, R10 ;  /* 0x00000001ff0c7819 */ /* 0x000fc4000001160a */
[----:B------:R-:W-:-:S04]  /*1810*/  SEL R7, RZ, 0x1, !P0 ;  /* 0x00000001ff077807 */ /* 0x000fc80004000000 */
[----:B------:R-:W-:-:S04]  /*1820*/  LOP3.LUT R7, R7, 0x1, R12, 0xf8, !PT ;  /* 0x0000000107077812 */ /* 0x000fc800078ef80c */
[----:B------:R-:W-:-:S05]  /*1830*/  LOP3.LUT R7, R7, R10, RZ, 0xc0, !PT ;  /* 0x0000000a07077212 */ /* 0x000fca00078ec0ff */
[----:B------:R-:W-:-:S05]  /*1840*/  IMAD.IADD R7, R12, 0x1, R7 ;  /* 0x000000010c077824 */ /* 0x000fca00078e0207 */
[----:B------:R-:W-:Y:S01]  /*1850*/  LOP3.LUT R0, R7, R0, RZ, 0xfc, !PT ;  /* 0x0000000007007212 */ /* 0x000fe200078efcff */
[----:B------:R-:W-:Y:S06]  /*1860*/  BRA `(.L_x_93) ;  /* 0x0000000000107947 */ /* 0x000fec0003800000 */
.L_x_92:
[----:B------:R-:W-:-:S04]  /*1870*/  LOP3.LUT R0, R0, 0x80000000, RZ, 0xc0, !PT ;  /* 0x8000000000007812 */ /* 0x000fc800078ec0ff */
[----:B------:R-:W-:Y:S01]  /*1880*/  LOP3.LUT R0, R0, 0x7f800000, RZ, 0xfc, !PT ;  /* 0x7f80000000007812 */ /* 0x000fe200078efcff */
[----:B------:R-:W-:Y:S06]  /*1890*/  BRA `(.L_x_93) ;  /* 0x0000000000047947 */ /* 0x000fec0003800000 */
.L_x_91:
[----:B------:R-:W-:-:S07]  /*18a0*/  IMAD R0, R10, 0x800000, R0 ;  /* 0x008000000a007824 */ /* 0x000fce00078e0200 */
.L_x_93:
[----:B------:R-:W-:Y:S05]  /*18b0*/  BSYNC.RECONVERGENT B2 ;  /* 0x0000000000027941 */ /* 0x000fea0003800200 */
.L_x_90:
[----:B------:R-:W-:Y:S05]  /*18c0*/  BRA `(.L_x_94) ;  /* 0x0000000000207947 */ /* 0x000fea0003800000 */
.L_x_89:
[----:B------:R-:W-:-:S04]  /*18d0*/  LOP3.LUT R0, R12, 0x80000000, R11, 0x48, !PT ;  /* 0x800000000c007812 */ /* 0x000fc800078e480b */
[----:B------:R-:W-:Y:S01]  /*18e0*/  LOP3.LUT R0, R0, 0x7f800000, RZ, 0xfc, !PT ;  /* 0x7f80000000007812 */ /* 0x000fe200078efcff */
[----:B------:R-:W-:Y:S06]  /*18f0*/  BRA `(.L_x_94) ;  /* 0x0000000000147947 */ /* 0x000fec0003800000 */
.L_x_88:
[----:B------:R-:W-:Y:S01]  /*1900*/  LOP3.LUT R0, R12, 0x80000000, R11, 0x48, !PT ;  /* 0x800000000c007812 */ /* 0x000fe200078e480b */
[----:B------:R-:W-:Y:S06]  /*1910*/  BRA `(.L_x_94) ;  /* 0x00000000000c7947 */ /* 0x000fec0003800000 */
.L_x_87:
[----:B------:R-:W0:Y:S01]  /*1920*/  MUFU.RSQ R0, -QNAN ;  /* 0xffc0000000007908 */ /* 0x000e220000001400 */
[----:B------:R-:W-:Y:S05]  /*1930*/  BRA `(.L_x_94) ;  /* 0x0000000000047947 */ /* 0x000fea0003800000 */
.L_x_86:
[----:B------:R-:W-:-:S07]  /*1940*/  FADD.FTZ R0, R0, R3 ;  /* 0x0000000300007221 */ /* 0x000fce0000010000 */
.L_x_94:
[----:B------:R-:W-:Y:S05]  /*1950*/  BSYNC.RECONVERGENT B1 ;  /* 0x0000000000017941 */ /* 0x000fea0003800200 */
.L_x_84:
[----:B------:R-:W-:-:S04]  /*1960*/  IMAD.MOV.U32 R9, RZ, RZ, 0x0 ;  /* 0x00000000ff097424 */ /* 0x000fc800078e00ff */
[----:B0-----:R-:W-:Y:S05]  /*1970*/  RET.REL.NODEC R8 `(_Z23nonMaxSuppressionKernelPKiS0_S0_Piii) ;  /* 0xffffffe408a07950 */ /* 0x001fea0003c3ffff */
.L_x_95:
        /* <DEDUP_REMOVED lines=16> */
.L_x_108:


//--------------------- .text._Z17convolutionKernelPKiPiPKfiii --------------------------
	.section	.text._Z17convolutionKernelPKiPiPKfiii,"ax",@progbits
	.align	128
        .global         _Z17convolutionKernelPKiPiPKfiii
        .type           _Z17convolutionKernelPKiPiPKfiii,@function
        .size           _Z17convolutionKernelPKiPiPKfiii,(.L_x_116 - _Z17convolutionKernelPKiPiPKfiii)
        .other          _Z17convolutionKernelPKiPiPKfiii,@"STO_CUDA_ENTRY STV_DEFAULT"
_Z17convolutionKernelPKiPiPKfiii:
.text._Z17convolutionKernelPKiPiPKfiii:
[----:B------:R-:W-:Y:S01]  /*0000*/  LDC R1, c[0x0][0x37c] ;  /* 0x0000df00ff017b82 */ /* 0x000fe20000000800 */
[----:B------:R-:W0:Y:S07]  /*0010*/  S2R R3, SR_TID.Y ;  /* 0x0000000000037919 */ /* 0x000e2e0000002200 */
[----:B------:R-:W1:Y:S01]  /*0020*/  LDC R4, c[0x0][0x3a0] ;  /* 0x0000e800ff047b82 */ /* 0x000e620000000800 */
[----:B------:R-:W2:Y:S01]  /*0030*/  LDCU UR5, c[0x0][0x360] ;  /* 0x00006c00ff0577ac */ /* 0x000ea20008000800 */
[----:B------:R-:W3:Y:S01]  /*0040*/  S2R R15, SR_TID.X ;  /* 0x00000000000f7919 */ /* 0x000ee20000002100 */
[----:B------:R-:W4:Y:S05]  /*0050*/  LDCU.64 UR8, c[0x0][0x398] ;  /* 0x00007300ff0877ac */ /* 0x000f2a0008000a00 */
[----:B------:R-:W2:Y:S08]  /*0060*/  S2UR UR4, SR_CTAID.X ;  /* 0x00000000000479c3 */ /* 0x000eb00000002500 */
[----:B------:R-:W0:Y:S08]  /*0070*/  S2UR UR6, SR_CTAID.Y ;  /* 0x00000000000679c3 */ /* 0x000e300000002600 */
[----:B------:R-:W0:Y:S01]  /*0080*/  LDC R10, c[0x0][0x364] ;  /* 0x0000d900ff0a7b82 */ /* 0x000e220000000800 */
[----:B-1----:R-:W-:-:S04]  /*0090*/  LEA.HI R0, R4, R4, RZ, 0x1 ;  /* 0x0000000404007211 */ /* 0x002fc800078f08ff */
[----:B------:R-:W-:Y:S01]  /*00a0*/  SHF.R.S32.HI R0, RZ, 0x1, R0 ;  /* 0x00000001ff007819 */ /* 0x000fe20000011400 */
[----:B--2---:R-:W-:-:S03]  /*00b0*/  UIMAD UR4, UR4, UR5, URZ ;  /* 0x00000005040472a4 */ /* 0x004fc6000f8e02ff */
[----:B----4-:R-:W-:-:S03]  /*00c0*/  IADD3 R2, PT, PT, -R0, UR8, RZ ;  /* 0x0000000800027c10 */ /* 0x010fc6000fffe1ff */
[----:B---3--:R-:W-:Y:S02]  /*00d0*/  VIADD R11, R15, UR4 ;  /* 0x000000040f0b7c36 */ /* 0x008fe40008000000 */
[----:B0-----:R-:W-:Y:S01]  /*00e0*/  IMAD R10, R10, UR6, R3 ;  /* 0x000000060a0a7c24 */ /* 0x001fe2000f8e0203 */
[----:B------:R-:W-:-:S04]  /*00f0*/  IADD3 R3, PT, PT, -R0, UR9, RZ ;  /* 0x0000000900037c10 */ /* 0x000fc8000fffe1ff */
[----:B------:R-:W-:Y:S02]  /*0100*/  ISETP.GE.AND P0, PT, R10, R3, PT ;  /* 0x000000030a00720c */ /* 0x000fe40003f06270 */
[C---:B------:R-:W-:Y:S02]  /*0110*/  VIMNMX R3, PT, PT, R11.reuse, R10, PT ;  /* 0x0000000a0b037248 */ /* 0x040fe40003fe0100 */
[----:B------:R-:W-:-:S04]  /*0120*/  ISETP.GE.OR P0, PT, R11, R2, P0 ;  /* 0x000000020b00720c */ /* 0x000fc80000706670 */
[----:B------:R-:W-:-:S13]  /*0130*/  ISETP.LT.OR P0, PT, R3, R0, P0 ;  /* 0x000000000300720c */ /* 0x000fda0000701670 */
[----:B------:R-:W-:Y:S05]  /*0140*/  @P0 EXIT ;  /* 0x000000000000094d */ /* 0x000fea0003800000 */
[----:B------:R-:W-:Y:S01]  /*0150*/  ISETP.GE.AND P0, PT, R4, -0x1, PT ;  /* 0xffffffff0400780c */ /* 0x000fe20003f06270 */
[----:B------:R-:W0:Y:S01]  /*0160*/  LDCU.64 UR6, c[0x0][0x358] ;  /* 0x00006b00ff0677ac */ /* 0x000e220008000a00 */
[----:B------:R-:W-:-:S11]  /*0170*/  IMAD.MOV.U32 R20, RZ, RZ, RZ ;  /* 0x000000ffff147224 */ /* 0x000fd600078e00ff */
[----:B------:R-:W-:Y:S05]  /*0180*/  @!P0 BRA `(.L_x_96) ;  /* 0x0000000400fc8947 */ /* 0x000fea0003800000 */
[----:B------:R-:W-:Y:S01]  /*0190*/  IABS R3, R0 ;  /* 0x0000000000037213 */ /* 0x000fe20000000000 */
[--C-:B------:R-:W-:Y:S02]  /*01a0*/  IMAD.MOV R13, RZ, RZ, -R0.reuse ;  /* 0x000000ffff0d7224 */ /* 0x100fe400078e0a00 */
[----:B------:R-:W-:Y:S01]  /*01b0*/  HFMA2 R20, -RZ, RZ, 0, 0 ;  /* 0x00000000ff147431 */ /* 0x000fe200000001ff */
[----:B------:R-:W-:Y:S02]  /*01c0*/  IADD3 R15, PT, PT, R15, UR4, R0 ;  /* 0x000000040f0f7c10 */ /* 0x000fe4000fffe000 */
[----:B------:R-:W-:Y:S01]  /*01d0*/  IADD3 R12, PT, PT, R0, R3, RZ ;  /* 0x00000003000c7210 */ /* 0x000fe20007ffe0ff */
[----:B------:R-:W-:-:S04]  /*01e0*/  IMAD.MOV.U32 R17, RZ, RZ, R13 ;  /* 0x000000ffff117224 */ /* 0x000fc800078e000d */
[----:B------:R-:W-:-:S05]  /*01f0*/  VIADD R14, R12, 0x1 ;  /* 0x000000010c0e7836 */ /* 0x000fca0000000000 */
[----:B------:R-:W-:-:S07]  /*0200*/  LOP3.LUT R16, R14, 0x7, RZ, 0xc0, !PT ;  /* 0x000000070e107812 */ /* 0x000fce00078ec0ff */
.L_x_101:
[----:B------:R-:W1:Y:S01]  /*0210*/  LDC R2, c[0x0][0x3a0] ;  /* 0x0000e800ff027b82 */ /* 0x000e620000000800 */
[----:B------:R-:W-:Y:S01]  /*0220*/  ISETP.GE.U32.AND P2, PT, R12, 0x7, PT ;  /* 0x000000070c00780c */ /* 0x000fe20003f46070 */
[----:B------:R-:W-:Y:S01]  /*0230*/  IMAD.IADD R19, R0, 0x1, R17 ;  /* 0x0000000100137824 */ /* 0x000fe200078e0211 */
[----:B------:R-:W-:Y:S01]  /*0240*/  IABS R4, R0 ;  /* 0x0000000000047213 */ /* 0x000fe20000000000 */
[----:B------:R-:W2:Y:S01]  /*0250*/  LDCU UR8, c[0x0][0x398] ;  /* 0x00007300ff0877ac */ /* 0x000ea20008000800 */
[----:B------:R-:W-:Y:S01]  /*0260*/  IADD3 R6, PT, PT, R10, -R17, RZ ;  /* 0x800000110a067210 */ /* 0x000fe20007ffe0ff */
[----:B------:R-:W-:Y:S01]  /*0270*/  IMAD.MOV.U32 R18, RZ, RZ, R13 ;  /* 0x000000ffff127224 */ /* 0x000fe200078e000d */
[C---:B------:R-:W-:Y:S01]  /*0280*/  ISETP.NE.AND P0, PT, R17.reuse, R4, PT ;  /* 0x000000041100720c */ /* 0x040fe20003f05270 */
[----:B------:R-:W-:Y:S01]  /*0290*/  VIADD R17, R17, 0x1 ;  /* 0x0000000111117836 */ /* 0x000fe20000000000 */
[----:B------:R-:W-:Y:S01]  /*02a0*/  ISETP.NE.AND P1, PT, R16, RZ, PT ;  /* 0x000000ff1000720c */ /* 0x000fe20003f25270 */
[----:B-1----:R-:W-:-:S04]  /*02b0*/  IMAD R19, R19, R2, RZ ;  /* 0x0000000213137224 */ /* 0x002fc800078e02ff */
[----:B--2---:R-:W-:Y:S08]  /*02c0*/  @!P2 BRA `(.L_x_97) ;  /* 0x0000000000bca947 */ /* 0x004ff00003800000 */
[----:B------:R-:W-:Y:S01]  /*02d0*/  LOP3.LUT R8, R14, 0xfffffff8, RZ, 0xc0, !PT ;  /* 0xfffffff80e087812 */ /* 0x000fe200078ec0ff */
[----:B------:R-:W-:Y:S01]  /*02e0*/  IMAD R7, R6, UR8, R15 ;  /* 0x0000000806077c24 */ /* 0x000fe2000f8e020f */
[----:B------:R-:W-:Y:S01]  /*02f0*/  MOV R9, R19 ;  /* 0x0000001300097202 */ /* 0x000fe20000000f00 */
[----:B------:R-:W-:Y:S02]  /*0300*/  IMAD.MOV.U32 R18, RZ, RZ, R13 ;  /* 0x000000ffff127224 */ /* 0x000fe400078e000d */
[----:B------:R-:W-:-:S07]  /*0310*/  IMAD.MOV R8, RZ, RZ, -R8 ;  /* 0x000000ffff087224 */ /* 0x000fce00078e0a08 */
.L_x_98:
[----:B------:R-:W1:Y:S08]  /*0320*/  LDC.64 R4, c[0x0][0x380] ;  /* 0x0000e000ff047b82 */ /* 0x000e700000000a00 */
[----:B------:R-:W2:Y:S01]  /*0330*/  LDC.64 R2, c[0x0][0x390] ;  /* 0x0000e400ff027b82 */ /* 0x000ea20000000a00 */
[----:B-1----:R-:W-:-:S05]  /*0340*/  IMAD.WIDE R4, R7, 0x4, R4 ;  /* 0x0000000407047825 */ /* 0x002fca00078e0204 */
[----:B0-----:R-:W3:Y:S01]  /*0350*/  LDG.E R22, desc[UR6][R4.64] ;  /* 0x0000000604167981 */ /* 0x001ee2000c1e1900 */
[----:B--2---:R-:W-:-:S03]  /*0360*/  IMAD.WIDE R2, R9, 0x4, R2 ;  /* 0x0000000409027825 */ /* 0x004fc600078e0202 */
[----:B------:R-:W2:Y:S04]  /*0370*/  LDG.E R24, desc[UR6][R4.64+-0x4] ;  /* 0xfffffc0604187981 */ /* 0x000ea8000c1e1900 */
[----:B------:R-:W4:Y:S04]  /*0380*/  LDG.E R26, desc[UR6][R2.64] ;  /* 0x00000006021a7981 */ /* 0x000f28000c1e1900 */
[----:B------:R-:W5:Y:S04]  /*0390*/  LDG.E R23, desc[UR6][R4.64+-0x8] ;  /* 0xfffff80604177981 */ /* 0x000f68000c1e1900 */
[----:B------:R-:W5:Y:S04]  /*03a0*/  LDG.E R21, desc[UR6][R2.64+0x4] ;  /* 0x0000040602157981 */ /* 0x000f68000c1e1900 */
[----:B------:R-:W5:Y:S01]  /*03b0*/  LDG.E R28, desc[UR6][R2.64+0x8] ;  /* 0x00000806021c7981 */ /* 0x000f62000c1e1900 */
[----:B---3--:R-:W-:-:S03]  /*03c0*/  I2FP.F32.S32 R25, R22 ;  /* 0x0000001600197245 */ /* 0x008fc60000201400 */
[----:B------:R-:W3:Y:S02]  /*03d0*/  LDG.E R22, desc[UR6][R2.64+0xc] ;  /* 0x00000c0602167981 */ /* 0x000ee4000c1e1900 */
[----:B----4-:R-:W-:Y:S02]  /*03e0*/  FFMA R26, R25, R26, R20 ;  /* 0x0000001a191a7223 */ /* 0x010fe40000000014 */
[----:B------:R-:W4:Y:S01]  /*03f0*/  LDG.E R25, desc[UR6][R4.64+-0xc] ;  /* 0xfffff40604197981 */ /* 0x000f22000c1e1900 */
[----:B--2---:R-:W-:Y:S02]  /*0400*/  I2FP.F32.S32 R27, R24 ;  /* 0x00000018001b7245 */ /* 0x004fe40000201400 */
[----:B-----5:R-:W-:Y:S01]  /*0410*/  I2FP.F32.S32 R20, R23 ;  /* 0x0000001700147245 */ /* 0x020fe20000201400 */
[----:B------:R-:W2:Y:S02]  /*0420*/  LDG.E R24, desc[UR6][R4.64+-0x18] ;  /* 0xffffe80604187981 */ /* 0x000ea4000c1e1900 */
[----:B------:R-:W-:-:S02]  /*0430*/  FFMA R21, R27, R21, R26 ;  /* 0x000000151b157223 */ /* 0x000fc4000000001a */
[----:B------:R-:W5:Y:S02]  /*0440*/  LDG.E R23, desc[UR6][R2.64+0x10] ;  /* 0x0000100602177981 */ /* 0x000f64000c1e1900 */
[----:B------:R-:W-:Y:S02]  /*0450*/  FFMA R27, R20, R28, R21 ;  /* 0x0000001c141b7223 */ /* 0x000fe40000000015 */
[----:B------:R-:W2:Y:S04]  /*0460*/  LDG.E R20, desc[UR6][R4.64+-0x10] ;  /* 0xfffff00604147981 */ /* 0x000ea8000c1e1900 */
[----:B------:R-:W5:Y:S04]  /*0470*/  LDG.E R21, desc[UR6][R4.64+-0x14] ;  /* 0xffffec0604157981 */ /* 0x000f68000c1e1900 */
[----:B------:R-:W5:Y:S01]  /*0480*/  LDG.E R28, desc[UR6][R2.64+0x1c] ;  /* 0x00001c06021c7981 */ /* 0x000f62000c1e1900 */
[----:B----4-:R-:W-:-:S03]  /*0490*/  I2FP.F32.S32 R26, R25 ;  /* 0x00000019001a7245 */ /* 0x010fc60000201400 */
[----:B------:R-:W4:Y:S02]  /*04a0*/  LDG.E R25, desc[UR6][R4.64+-0x1c] ;  /* 0xffffe40604197981 */ /* 0x000f24000c1e1900 */
[----:B---3--:R-:W-:Y:S02]  /*04b0*/  FFMA R26, R26, R22, R27 ;  /* 0x000000161a1a7223 */ /* 0x008fe4000000001b */
[----:B------:R-:W3:Y:S04]  /*04c0*/  LDG.E R22, desc[UR6][R2.64+0x14] ;  /* 0x0000140602167981 */ /* 0x000ee8000c1e1900 */
[----:B------:R-:W4:Y:S01]  /*04d0*/  LDG.E R27, desc[UR6][R2.64+0x18] ;  /* 0x00001806021b7981 */ /* 0x000f22000c1e1900 */
[----:B--2---:R-:W-:Y:S02]  /*04e0*/  I2FP.F32.S32 R29, R20 ;  /* 0x00000014001d7245 */ /* 0x004fe40000201400 */
[----:B------:R-:W-:-:S02]  /*04f0*/  IADD3 R8, PT, PT, R8, 0x8, RZ ;  /* 0x0000000808087810 */ /* 0x000fc40007ffe0ff */
[----:B-----5:R-:W-:Y:S01]  /*0500*/  I2FP.F32.S32 R20, R21 ;  /* 0x0000001500147245 */ /* 0x020fe20000201400 */
[----:B------:R-:W-:Y:S01]  /*0510*/  FFMA R23, R29, R23, R26 ;  /* 0x000000171d177223 */ /* 0x000fe2000000001a */
[----:B------:R-:W-:Y:S02]  /*0520*/  ISETP.NE.AND P2, PT, R8, RZ, PT ;  /* 0x000000ff0800720c */ /* 0x000fe40003f45270 */
[----:B------:R-:W-:Y:S01]  /*0530*/  I2FP.F32.S32 R21, R24 ;  /* 0x0000001800157245 */ /* 0x000fe20000201400 */
[----:B------:R-:W-:Y:S01]  /*0540*/  VIADD R18, R18, 0x8 ;  /* 0x0000000812127836 */ /* 0x000fe20000000000 */
[----:B------:R-:W-:Y:S01]  /*0550*/  IADD3 R9, PT, PT, R9, 0x8, RZ ;  /* 0x0000000809097810 */ /* 0x000fe20007ffe0ff */
[----:B------:R-:W-:Y:S02]  /*0560*/  VIADD R7, R7, 0xfffffff8 ;  /* 0xfffffff807077836 */ /* 0x000fe40000000000 */
[----:B---3--:R-:W-:-:S04]  /*0570*/  FFMA R20, R20, R22, R23 ;  /* 0x0000001614147223 */ /* 0x008fc80000000017 */
[----:B----4-:R-:W-:Y:S01]  /*0580*/  FFMA R21, R21, R27, R20 ;  /* 0x0000001b15157223 */ /* 0x010fe20000000014 */
[----:B------:R-:W-:-:S05]  /*0590*/  I2FP.F32.S32 R20, R25 ;  /* 0x0000001900147245 */ /* 0x000fca0000201400 */
[----:B------:R-:W-:Y:S01]  /*05a0*/  FFMA R20, R20, R28, R21 ;  /* 0x0000001c14147223 */ /* 0x000fe20000000015 */
[----:B------:R-:W-:Y:S06]  /*05b0*/  @P2 BRA `(.L_x_98) ;  /* 0xfffffffc00582947 */ /* 0x000fec000383ffff */
.L_x_97:
[----:B------:R-:W-:Y:S02]  /*05c0*/  IMAD R21, R6, UR8, R11 ;  /* 0x0000000806157c24 */ /* 0x000fe4000f8e020b */
[----:B------:R-:W-:Y:S01]  /*05d0*/  IMAD.IADD R19, R0, 0x1, R19 ;  /* 0x0000000100137824 */ /* 0x000fe200078e0213 */
[----:B------:R-:W-:Y:S06]  /*05e0*/  @!P1 BRA `(.L_x_99) ;  /* 0x0000000000e09947 */ /* 0x000fec0003800000 */
[----:B------:R-:W-:Y:S02]  /*05f0*/  IADD3 R2, PT, PT, R16, -0x1, RZ ;  /* 0xffffffff10027810 */ /* 0x000fe40007ffe0ff */
[----:B------:R-:W-:Y:S02]  /*0600*/  LOP3.LUT P2, R23, R14, 0x3, RZ, 0xc0, !PT ;  /* 0x000000030e177812 */ /* 0x000fe4000784c0ff */
[----:B------:R-:W-:-:S13]  /*0610*/  ISETP.GE.U32.AND P1, PT, R2, 0x3, PT ;  /* 0x000000030200780c */ /* 0x000fda0003f26070 */
[----:B------:R-:W-:Y:S05]  /*0620*/  @!P1 BRA `(.L_x_100) ;  /* 0x00000000005c9947 */ /* 0x000fea0003800000 */
[----:B------:R-:W1:Y:S01]  /*0630*/  LDC.64 R4, c[0x0][0x380] ;  /* 0x0000e000ff047b82 */ /* 0x000e620000000a00 */
[----:B------:R-:W-:Y:S01]  /*0640*/  IMAD.IADD R7, R21, 0x1, -R18 ;  /* 0x0000000115077824 */ /* 0x000fe200078e0a12 */
[----:B------:R-:W-:-:S06]  /*0650*/  IADD3 R9, PT, PT, R19, R18, RZ ;  /* 0x0000001213097210 */ /* 0x000fcc0007ffe0ff */
        /* <DEDUP_REMOVED lines=8> */
[----:B------:R-:W5:Y:S04]  /*06e0*/  LDG.E R27, desc[UR6][R4.64+-0xc] ;  /* 0xfffff406041b7981 */ /* 0x000f68000c1e1900 */
[----:B------:R-:W5:Y:S04]  /*06f0*/  LDG.E R6, desc[UR6][R2.64+0x8] ;  /* 0x0000080602067981 */ /* 0x000f68000c1e1900 */
[----:B------:R-:W5:Y:S01]  /*0700*/  LDG.E R28, desc[UR6][R2.64+0xc] ;  /* 0x00000c06021c7981 */ /* 0x000f62000c1e1900 */
[----:B------:R-:W-:Y:S01]  /*0710*/  VIADD R18, R18, 0x4 ;  /* 0x0000000412127836 */ /* 0x000fe20000000000 */
[----:B---3--:R-:W-:-:S02]  /*0720*/  I2FP.F32.S32 R9, R8 ;  /* 0x0000000800097245 */ /* 0x008fc40000201400 */
[----:B--2---:R-:W-:-:S03]  /*0730*/  I2FP.F32.S32 R25, R24 ;  /* 0x0000001800197245 */ /* 0x004fc60000201400 */
[----:B----4-:R-:W-:Y:S01]  /*0740*/  FFMA R22, R9, R22, R20 ;  /* 0x0000001609167223 */ /* 0x010fe20000000014 */
[----:B-----5:R-:W-:-:S03]  /*0750*/  I2FP.F32.S32 R26, R26 ;  /* 0x0000001a001a7245 */ /* 0x020fc60000201400 */
[----:B------:R-:W-:Y:S01]  /*0760*/  FFMA R7, R25, R7, R22 ;  /* 0x0000000719077223 */ /* 0x000fe20000000016 */
[----:B------:R-:W-:-:S03]  /*0770*/  I2FP.F32.S32 R27, R27 ;  /* 0x0000001b001b7245 */ /* 0x000fc60000201400 */
[----:B------:R-:W-:-:S04]  /*0780*/  FFMA R6, R26, R6, R7 ;  /* 0x000000061a067223 */ /* 0x000fc80000000007 */
[----:B------:R-:W-:-:S07]  /*0790*/  FFMA R20, R27, R28, R6 ;  /* 0x0000001c1b147223 */ /* 0x000fce0000000006 */
.L_x_100:
[----:B------:R-:W-:Y:S05]  /*07a0*/  @!P2 BRA `(.L_x_99) ;  /* 0x000000000070a947 */ /* 0x000fea0003800000 */
[----:B------:R-:W-:Y:S02]  /*07b0*/  ISETP.NE.AND P1, PT, R23, 0x1, PT ;  /* 0x000000011700780c */ /* 0x000fe40003f25270 */
[----:B------:R-:W-:-:S04]  /*07c0*/  LOP3.LUT R2, R12, 0x1, RZ, 0xc0, !PT ;  /* 0x000000010c027812 */ /* 0x000fc800078ec0ff */
[----:B------:R-:W-:-:S07]  /*07d0*/  ISETP.NE.U32.AND P2, PT, R2, 0x1, PT ;  /* 0x000000010200780c */ /* 0x000fce0003f45070 */
[----:B------:R-:W1:Y:S01]  /*07e0*/  @P1 LDC.64 R6, c[0x0][0x380] ;  /* 0x0000e000ff061b82 */ /* 0x000e620000000a00 */
[----:B------:R-:W-:Y:S01]  /*07f0*/  @P1 IADD3 R23, PT, PT, R21, -R18, RZ ;  /* 0x8000001215171210 */ /* 0x000fe20007ffe0ff */
[----:B------:R-:W-:Y:S01]  /*0800*/  @P1 IMAD.IADD R25, R19, 0x1, R18 ;  /* 0x0000000113191824 */ /* 0x000fe200078e0212 */
[----:B------:R-:W-:-:S05]  /*0810*/  @P1 IADD3 R18, PT, PT, R18, 0x2, RZ ;  /* 0x0000000212121810 */ /* 0x000fca0007ffe0ff */
[----:B------:R-:W2:Y:S08]  /*0820*/  @P1 LDC.64 R8, c[0x0][0x390] ;  /* 0x0000e400ff081b82 */ /* 0x000eb00000000a00 */
[----:B------:R-:W3:Y:S08]  /*0830*/  @P2 LDC.64 R4, c[0x0][0x380] ;  /* 0x0000e000ff042b82 */ /* 0x000ef00000000a00 */
[----:B------:R-:W4:Y:S01]  /*0840*/  @P2 LDC.64 R2, c[0x0][0x390] ;  /* 0x0000e400ff022b82 */ /* 0x000f220000000a00 */
[----:B-1----:R-:W-:-:S04]  /*0850*/  @P1 IMAD.WIDE R6, R23, 0x4, R6 ;  /* 0x0000000417061825 */ /* 0x002fc800078e0206 */
[----:B------:R-:W-:Y:S01]  /*0860*/  @P2 IMAD.IADD R23, R21, 0x1, -R18 ;  /* 0x0000000115172824 */ /* 0x000fe200078e0a12 */
[----:B------:R-:W-:Y:S01]  /*0870*/  @P2 IADD3 R19, PT, PT, R19, R18, RZ ;  /* 0x0000001213132210 */ /* 0x000fe20007ffe0ff */
[----:B0-----:R-:W5:Y:S01]  /*0880*/  @P1 LDG.E R21, desc[UR6][R6.64] ;  /* 0x0000000606151981 */ /* 0x001f62000c1e1900 */
[----:B--2---:R-:W-:-:S03]  /*0890*/  @P1 IMAD.WIDE R8, R25, 0x4, R8 ;  /* 0x0000000419081825 */ /* 0x004fc600078e0208 */
[----:B------:R-:W2:Y:S04]  /*08a0*/  @P1 LDG.E R22, desc[UR6][R6.64+-0x4] ;  /* 0xfffffc0606161981 */ /* 0x000ea8000c1e1900 */
[----:B------:R-:W2:Y:S01]  /*08b0*/  @P1 LDG.E R18, desc[UR6][R8.64] ;  /* 0x0000000608121981 */ /* 0x000ea2000c1e1900 */
[----:B---3--:R-:W-:-:S03]  /*08c0*/  @P2 IMAD.WIDE R4, R23, 0x4, R4 ;  /* 0x0000000417042825 */ /* 0x008fc600078e0204 */
[----:B------:R-:W3:Y:S04]  /*08d0*/  @P1 LDG.E R24, desc[UR6][R8.64+0x4] ;  /* 0x0000040608181981 */ /* 0x000ee8000c1e1900 */
[----:B------:R-:W3:Y:S01]  /*08e0*/  @P2 LDG.E R4, desc[UR6][R4.64] ;  /* 0x0000000604042981 */ /* 0x000ee2000c1e1900 */
[----:B----4-:R-:W-:-:S06]  /*08f0*/  @P2 IMAD.WIDE R2, R19, 0x4, R2 ;  /* 0x0000000413022825 */ /* 0x010fcc00078e0202 */
[----:B------:R-:W4:Y:S01]  /*0900*/  @P2 LDG.E R2, desc[UR6][R2.64] ;  /* 0x0000000602022981 */ /* 0x000f22000c1e1900 */
[----:B-----5:R-:W-:Y:S02]  /*0910*/  @P1 I2FP.F32.S32 R21, R21 ;  /* 0x0000001500151245 */ /* 0x020fe40000201400 */
[----:B--2---:R-:W-:-:S03]  /*0920*/  @P1 I2FP.F32.S32 R23, R22 ;  /* 0x0000001600171245 */ /* 0x004fc60000201400 */
[----:B------:R-:W-:-:S04]  /*0930*/  @P1 FFMA R18, R21, R18, R20 ;  /* 0x0000001215121223 */ /* 0x000fc80000000014 */
[----:B---3--:R-:W-:Y:S01]  /*0940*/  @P1 FFMA R20, R23, R24, R18 ;  /* 0x0000001817141223 */ /* 0x008fe20000000012 */
[----:B------:R-:W-:-:S05]  /*0950*/  @P2 I2FP.F32.S32 R19, R4 ;  /* 0x0000000400132245 */ /* 0x000fca0000201400 */
[----:B----4-:R-:W-:-:S07]  /*0960*/  @P2 FFMA R20, R19, R2, R20 ;  /* 0x0000000213142223 */ /* 0x010fce0000000014 */
.L_x_99:
[----:B------:R-:W-:Y:S05]  /*0970*/  @P0 BRA `(.L_x_101) ;  /* 0xfffffff800240947 */ /* 0x000fea000383ffff */
.L_x_96:
[----:B------:R-:W1:Y:S01]  /*0980*/  LDC.64 R2, c[0x0][0x388] ;  /* 0x0000e200ff027b82 */ /* 0x000e620000000a00 */
[----:B------:R-:W0:Y:S01]  /*0990*/  F2I.TRUNC.NTZ R5, R20 ;  /* 0x0000001400057305 */ /* 0x000e22000020f100 */
[----:B------:R-:W-:-:S04]  /*09a0*/  IMAD R11, R10, UR8, R11 ;  /* 0x000000080a0b7c24 */ /* 0x000fc8000f8e020b */
[----:B-1----:R-:W-:-:S05]  /*09b0*/  IMAD.WIDE R2, R11, 0x4, R2 ;  /* 0x000000040b027825 */ /* 0x002fca00078e0202 */
[----:B0-----:R-:W-:Y:S01]  /*09c0*/  STG.E desc[UR6][R2.64], R5 ;  /* 0x0000000502007986 */ /* 0x001fe2000c101906 */
[----:B------:R-:W-:Y:S05]  /*09d0*/  EXIT ;  /* 0x000000000000794d */ /* 0x000fea0003800000 */
.L_x_102:
        /* <DEDUP_REMOVED lines=10> */
.L_x_116:


//--------------------- .nv.shared.reserved.0     --------------------------
	.section	.nv.shared.reserved.0,"aw",@nobits
	.weak		__nv_reservedSMEM_offset_0_alias
	.size		__nv_reservedSMEM_offset_0_alias, 0, 64
	.other		__nv_reservedSMEM_offset_0_alias,@"STO_CUDA_RESERVED_SHARED STV_DEFAULT"
__nv_reservedSMEM_offset_0_alias:
	.zero		0
	.zero		64


//--------------------- .nv.shared._Z12minMaxKernelPKiiiPi --------------------------
	.section	.nv.shared._Z12minMaxKernelPKiiiPi,"aw",@nobits
	.sectionflags	@""
	.align	4
.nv.shared._Z12minMaxKernelPKiiiPi:
	.zero		3072


//--------------------- .nv.constant0._Z23gradientMagnitudeKernelPKiS0_Piii --------------------------
	.section	.nv.constant0._Z23gradientMagnitudeKernelPKiS0_Piii,"a",@progbits
	.sectionflags	@""
	.align	4
.nv.constant0._Z23gradientMagnitudeKernelPKiS0_Piii:
	.zero		928


//--------------------- .nv.constant0._Z15normalizeKernelPiiiiii --------------------------
	.section	.nv.constant0._Z15normalizeKernelPiiiiii,"a",@progbits
	.sectionflags	@""
	.align	4
.nv.constant0._Z15normalizeKernelPiiiiii:
	.zero		924


//--------------------- .nv.constant0._Z12minMaxKernelPKiiiPi --------------------------
	.section	.nv.constant0._Z12minMaxKernelPKiiiPi,"a",@progbits
	.sectionflags	@""
	.align	4
.nv.constant0._Z12minMaxKernelPKiiiPi:
	.zero		920


//--------------------- .nv.constant0._Z14gaussianKerneliifPf --------------------------
	.section	.nv.constant0._Z14gaussianKerneliifPf,"a",@progbits
	.sectionflags	@""
	.align	4
.nv.constant0._Z14gaussianKerneliifPf:
	.zero		920


//--------------------- .nv.constant0._Z16hysteresisKernelPKiPiiiiPb --------------------------
	.section	.nv.constant0._Z16hysteresisKernelPKiPiiiiPb,"a",@progbits
	.sectionflags	@""
	.align	4
.nv.constant0._Z16hysteresisKernelPKiPiiiiPb:
	.zero		936


//--------------------- .nv.constant0._Z16firstEdgesKernelPKiPiiii --------------------------
	.section	.nv.constant0._Z16firstEdgesKernelPKiPiiii,"a",@progbits
	.sectionflags	@""
	.align	4
.nv.constant0._Z16firstEdgesKernelPKiPiiii:
	.zero		924


//--------------------- .nv.constant0._Z23nonMaxSuppressionKernelPKiS0_S0_Piii --------------------------
	.section	.nv.constant0._Z23nonMaxSuppressionKernelPKiS0_S0_Piii,"a",@progbits
	.sectionflags	@""
	.align	4
.nv.constant0._Z23nonMaxSuppressionKernelPKiS0_S0_Piii:
	.zero		936


//--------------------- .nv.constant0._Z17convolutionKernelPKiPiPKfiii --------------------------
	.section	.nv.constant0._Z17convolutionKernelPKiPiPKfiii,"a",@progbits
	.sectionflags	@""
	.align	4
.nv.constant0._Z17convolutionKernelPKiPiPKfiii:
	.zero		932


//--------------------- SYMBOLS --------------------------

	.type		.nv.reservedSmem.offset0,@object
	.size		.nv.reservedSmem.offset0,0x4
	.type		.nv.reservedSmem.cap,@object
	.size		.nv.reservedSmem.cap,0x4
